	.target	sm_90a

	.elftype	@"ET_EXEC"


//--------------------- .note.nv.tkinfo           --------------------------
	.section	.note.nv.tkinfo,"",@"SHT_NOTE"
	.sectionflags	@"SHF_NOTE_NV_TKINFO"
	.tkinfo
        /*0018*/ 	.word	0x00000002
        /*0030*/ 	.string	""
        /*0030*/ 	.string	"ptxas"
        /*0030*/ 	.string	"Cuda compilation tools, release 13.0, V13.0.88"
        /*0030*/ 	.string	"Build cuda_13.0.r13.0/compiler.36424714_0"
        /*0030*/ 	.string	"-arch sm_90a -m 64 "



//--------------------- .note.nv.cuinfo           --------------------------
	.section	.note.nv.cuinfo,"",@"SHT_NOTE"
	.sectionflags	@"SHF_NOTE_NV_CUINFO"
        /*0018*/ 	.short	0x0002
        /*001a*/ 	.short	0x005a
        /*001c*/ 	.short	0x0082
	.zero		2


//--------------------- .nv.info                  --------------------------
	.section	.nv.info,"",@"SHT_CUDA_INFO"
	.align	4


	//----- nvinfo : EIATTR_REGCOUNT
	.align		4
        /*0000*/ 	.byte	0x04, 0x2f
        /*0002*/ 	.short	(.L_15 - .L_14)
	.align		4
.L_14:
        /*0004*/ 	.word	index@(_ZN7cutlass13device_kernelINS_4gemm6kernel13GemmUniversalIN4cute5tupleIJiiiiEEENS1_10collective13CollectiveMmaINS1_34MainloopSm90TmaGmmaWarpSpecializedILi2ENS5_IJNS4_1CILi1EEESB_SB_EEENS1_35KernelTmaWarpSpecializedCooperativeEEENS5_IJNSA_ILi512EEENSA_ILi112EEENSA_ILi128EEEEEEaNS5_IJlSB_lEEEaSJ_NS4_8TiledMMAINS4_8MMA_AtomIJNS4_4SM904GMMA26MMA_64x16x32_S32S8S8_SS_TNEEEENS4_6LayoutINS5_IJNSA_ILi2EEESB_SB_EEENS5_IJSB_NSA_ILi0EEEST_EEEEENS5_IJNS4_10UnderscoreESW_SW_EEEEENS4_13SM90_TMA_LOADENS4_14ComposedLayoutINS4_7SwizzleILi3ELi4ELi3EEENS4_18smem_ptr_flag_bitsILi8EEENSQ_INS5_IJNSA_ILi8EEESH_EEENS5_IJSH_SB_EEEEEEEvNS4_8identityESZ_S19_vS1A_EENS_8epilogue10collective6detail29Sm90TmaWarpSpecializedAdapterINS1D_15DefaultEpilogueIaSJ_SJ_NS1C_6thread17LinearCombinationIaLi1EiiLNS1H_9ScaleType4KindE0ELNS_15FloatRoundStyleE2EaEENS1_15EpilogueDefaultEEEEEvvEEEEvNT_6ParamsE)
        /*0008*/ 	.word	0x000000a8


	//----- nvinfo : EIATTR_FRAME_SIZE
	.align		4
.L_15:
        /*000c*/ 	.byte	0x04, 0x11
        /*000e*/ 	.short	(.L_17 - .L_16)
	.align		4
.L_16:
        /*0010*/ 	.word	index@(_ZN7cutlass13device_kernelINS_4gemm6kernel13GemmUniversalIN4cute5tupleIJiiiiEEENS1_10collective13CollectiveMmaINS1_34MainloopSm90TmaGmmaWarpSpecializedILi2ENS5_IJNS4_1CILi1EEESB_SB_EEENS1_35KernelTmaWarpSpecializedCooperativeEEENS5_IJNSA_ILi512EEENSA_ILi112EEENSA_ILi128EEEEEEaNS5_IJlSB_lEEEaSJ_NS4_8TiledMMAINS4_8MMA_AtomIJNS4_4SM904GMMA26MMA_64x16x32_S32S8S8_SS_TNEEEENS4_6LayoutINS5_IJNSA_ILi2EEESB_SB_EEENS5_IJSB_NSA_ILi0EEEST_EEEEENS5_IJNS4_10UnderscoreESW_SW_EEEEENS4_13SM90_TMA_LOADENS4_14ComposedLayoutINS4_7SwizzleILi3ELi4ELi3EEENS4_18smem_ptr_flag_bitsILi8EEENSQ_INS5_IJNSA_ILi8EEESH_EEENS5_IJSH_SB_EEEEEEEvNS4_8identityESZ_S19_vS1A_EENS_8epilogue10collective6detail29Sm90TmaWarpSpecializedAdapterINS1D_15DefaultEpilogueIaSJ_SJ_NS1C_6thread17LinearCombinationIaLi1EiiLNS1H_9ScaleType4KindE0ELNS_15FloatRoundStyleE2EaEENS1_15EpilogueDefaultEEEEEvvEEEEvNT_6ParamsE)
        /*0014*/ 	.word	0x000000c8


	//----- nvinfo : EIATTR_MIN_STACK_SIZE
	.align		4
.L_17:
        /*0018*/ 	.byte	0x04, 0x12
        /*001a*/ 	.short	(.L_19 - .L_18)
	.align		4
.L_18:
        /*001c*/ 	.word	index@(_ZN7cutlass13device_kernelINS_4gemm6kernel13GemmUniversalIN4cute5tupleIJiiiiEEENS1_10collective13CollectiveMmaINS1_34MainloopSm90TmaGmmaWarpSpecializedILi2ENS5_IJNS4_1CILi1EEESB_SB_EEENS1_35KernelTmaWarpSpecializedCooperativeEEENS5_IJNSA_ILi512EEENSA_ILi112EEENSA_ILi128EEEEEEaNS5_IJlSB_lEEEaSJ_NS4_8TiledMMAINS4_8MMA_AtomIJNS4_4SM904GMMA26MMA_64x16x32_S32S8S8_SS_TNEEEENS4_6LayoutINS5_IJNSA_ILi2EEESB_SB_EEENS5_IJSB_NSA_ILi0EEEST_EEEEENS5_IJNS4_10UnderscoreESW_SW_EEEEENS4_13SM90_TMA_LOADENS4_14ComposedLayoutINS4_7SwizzleILi3ELi4ELi3EEENS4_18smem_ptr_flag_bitsILi8EEENSQ_INS5_IJNSA_ILi8EEESH_EEENS5_IJSH_SB_EEEEEEEvNS4_8identityESZ_S19_vS1A_EENS_8epilogue10collective6detail29Sm90TmaWarpSpecializedAdapterINS1D_15DefaultEpilogueIaSJ_SJ_NS1C_6thread17LinearCombinationIaLi1EiiLNS1H_9ScaleType4KindE0ELNS_15FloatRoundStyleE2EaEENS1_15EpilogueDefaultEEEEEvvEEEEvNT_6ParamsE)
        /*0020*/ 	.word	0x000000c8
.L_19:


//--------------------- .nv.compat                --------------------------
	.section	.nv.compat,"",@"SHT_CUDA_COMPAT_INFO"
	.align	4
        /*0000*/ 	.byte	0x02, 0x09, 0x01, 0x00, 0x02, 0x02, 0x04, 0x00, 0x02, 0x05, 0x05, 0x00, 0x03, 0x07, 0x01, 0x01
        /*0010*/ 	.byte	0x02, 0x03, 0x01, 0x00, 0x02, 0x06, 0x01, 0x00, 0x04, 0x0b, 0x08, 0x00, 0x00, 0x00, 0x00, 0x00
        /*0020*/ 	.byte	0x00, 0x00, 0x00, 0x00


//--------------------- .nv.info._ZN7cutlass13device_kernelINS_4gemm6kernel13GemmUniversalIN4cute5tupleIJiiiiEEENS1_10collective13CollectiveMmaINS1_34MainloopSm90TmaGmmaWarpSpecializedILi2ENS5_IJNS4_1CILi1EEESB_SB_EEENS1_35KernelTmaWarpSpecializedCooperativeEEENS5_IJNSA_ILi512EEENSA_ILi112EEENSA_ILi128EEEEEEaNS5_IJlSB_lEEEaSJ_NS4_8TiledMMAINS4_8MMA_AtomIJNS4_4SM904GMMA26MMA_64x16x32_S32S8S8_SS_TNEEEENS4_6LayoutINS5_IJNSA_ILi2EEESB_SB_EEENS5_IJSB_NSA_ILi0EEEST_EEEEENS5_IJNS4_10UnderscoreESW_SW_EEEEENS4_13SM90_TMA_LOADENS4_14ComposedLayoutINS4_7SwizzleILi3ELi4ELi3EEENS4_18smem_ptr_flag_bitsILi8EEENSQ_INS5_IJNSA_ILi8EEESH_EEENS5_IJSH_SB_EEEEEEEvNS4_8identityESZ_S19_vS1A_EENS_8epilogue10collective6detail29Sm90TmaWarpSpecializedAdapterINS1D_15DefaultEpilogueIaSJ_SJ_NS1C_6thread17LinearCombinationIaLi1EiiLNS1H_9ScaleType4KindE0ELNS_15FloatRoundStyleE2EaEENS1_15EpilogueDefaultEEEEEvvEEEEvNT_6ParamsE --------------------------
	.section	.nv.info._ZN7cutlass13device_kernelINS_4gemm6kernel13GemmUniversalIN4cute5tupleIJiiiiEEENS1_10collective13CollectiveMmaINS1_34MainloopSm90TmaGmmaWarpSpecializedILi2ENS5_IJNS4_1CILi1EEESB_SB_EEENS1_35KernelTmaWarpSpecializedCooperativeEEENS5_IJNSA_ILi512EEENSA_ILi112EEENSA_ILi128EEEEEEaNS5_IJlSB_lEEEaSJ_NS4_8TiledMMAINS4_8MMA_AtomIJNS4_4SM904GMMA26MMA_64x16x32_S32S8S8_SS_TNEEEENS4_6LayoutINS5_IJNSA_ILi2EEESB_SB_EEENS5_IJSB_NSA_ILi0EEEST_EEEEENS5_IJNS4_10UnderscoreESW_SW_EEEEENS4_13SM90_TMA_LOADENS4_14ComposedLayoutINS4_7SwizzleILi3ELi4ELi3EEENS4_18smem_ptr_flag_bitsILi8EEENSQ_INS5_IJNSA_ILi8EEESH_EEENS5_IJSH_SB_EEEEEEEvNS4_8identityESZ_S19_vS1A_EENS_8epilogue10collective6detail29Sm90TmaWarpSpecializedAdapterINS1D_15DefaultEpilogueIaSJ_SJ_NS1C_6thread17LinearCombinationIaLi1EiiLNS1H_9ScaleType4KindE0ELNS_15FloatRoundStyleE2EaEENS1_15EpilogueDefaultEEEEEvvEEEEvNT_6ParamsE,"",@"SHT_CUDA_INFO"
	.sectionflags	@""
	.align	4


	//----- nvinfo : EIATTR_CUDA_API_VERSION
	.align		4
        /*0000*/ 	.byte	0x04, 0x37
        /*0002*/ 	.short	(.L_21 - .L_20)
.L_20:
        /*0004*/ 	.word	0x00000082


	//----- nvinfo : EIATTR_KPARAM_INFO
	.align		4
.L_21:
        /*0008*/ 	.byte	0x04, 0x17
        /*000a*/ 	.short	(.L_23 - .L_22)
.L_22:
        /*000c*/ 	.word	0x00000000
        /*0010*/ 	.short	0x0000
        /*0012*/ 	.short	0x0070
        /*0014*/ 	.byte	0x00, 0xf0, 0x01, 0x10


	//----- nvinfo : EIATTR_SPARSE_MMA_MASK
	.align		4
.L_23:
        /*0018*/ 	.byte	0x03, 0x50
        /*001a*/ 	.short	0x0000


	//----- nvinfo : EIATTR_MAXREG_COUNT
	.align		4
        /*001c*/ 	.byte	0x03, 0x1b
        /*001e*/ 	.short	0x00a8


	//----- nvinfo : EIATTR_NUM_BARRIERS
	.align		4
        /*0020*/ 	.byte	0x02, 0x4c
        /*0022*/ 	.byte	0x01
	.zero		1


	//----- nvinfo : EIATTR_EXTERNS
	.align		4
        /*0024*/ 	.byte	0x04, 0x0f
        /*0026*/ 	.short	(.L_25 - .L_24)


	//   ....[0]....
	.align		4
.L_24:
        /*0028*/ 	.word	index@(__assertfail)


	//----- nvinfo : EIATTR_ANNOTATIONS
	.align		4
.L_25:
        /*002c*/ 	.byte	0x04, 0x55
        /*002e*/ 	.short	(.L_27 - .L_26)


	//   ....[0]....
.L_26:
        /*0030*/ 	.word	0x00000001
        /*0034*/ 	.byte	0x50, 0x06, 0x00, 0x00, 0x01, 0x00, 0x00, 0x00, 0x70, 0x06, 0x00, 0x00, 0x01, 0x00, 0x00, 0x00
        /* <DEDUP_REMOVED lines=82> */
        /*0564*/ 	.byte	0x90, 0x46, 0x01, 0x00, 0x01, 0x00, 0x00, 0x00, 0xb0, 0x46, 0x01, 0x00


	//----- nvinfo : EIATTR_MERCURY_ISA_VERSION
	.align		4
.L_27:
        /*0570*/ 	.byte	0x03, 0x5f
        /*0572*/ 	.short	0x0101


	//----- nvinfo : EIATTR_INT_WARP_WIDE_INSTR_OFFSETS
	.align		4
        /*0574*/ 	.byte	0x04, 0x31
        /*0576*/ 	.short	(.L_29 - .L_28)


	//   ....[0]....
.L_28:
        /*0578*/ 	.word	0x000004c0


	//   ....[1]....
        /*057c*/ 	.word	0x000004d0


	//   ....[2]....
        /*0580*/ 	.word	0x00000560


	//----- nvinfo : EIATTR_COOP_GROUP_MASK_REGIDS
	.align		4
.L_29:
        /*0584*/ 	.byte	0x04, 0x29
        /*0586*/ 	.short	(.L_31 - .L_30)


	//   ....[0]....
.L_30:
        /*0588*/ 	.word	0xffffffff


	//   ....[1]....
        /*058c*/ 	.word	0xffffffff


	//   ....[2]....
        /*0590*/ 	.word	0xffffffff


	//   ....[3]....
        /*0594*/ 	.word	0xffffffff


	//   ....[4]....
        /*0598*/ 	.word	0xffffffff


	//----- nvinfo : EIATTR_COOP_GROUP_INSTR_OFFSETS
	.align		4
.L_31:
        /*059c*/ 	.byte	0x04, 0x28
        /*059e*/ 	.short	(.L_33 - .L_32)


	//   ....[0]....
.L_32:
        /*05a0*/ 	.word	0x00000070


	//   ....[1]....
        /*05a4*/ 	.word	0x00000080


	//   ....[2]....
        /*05a8*/ 	.word	0x000001a0


	//   ....[3]....
        /*05ac*/ 	.word	0x00000370


	//   ....[4]....
        /*05b0*/ 	.word	0x00001190


	//----- nvinfo : EIATTR_REG_RECONFIG
	.align		4
.L_33:
        /*05b4*/ 	.byte	0x01, 0x54
	.zero		2


	//----- nvinfo : EIATTR_SYSCALL_OFFSETS
	.align		4
        /*05b8*/ 	.byte	0x04, 0x46
        /*05ba*/ 	.short	(.L_35 - .L_34)


	//   ....[0]....
.L_34:
        /*05bc*/ 	.word	0x00001340


	//----- nvinfo : EIATTR_MBARRIER_INSTR_OFFSETS
	.align		4
.L_35:
        /*05c0*/ 	.byte	0x04, 0x39
        /*05c2*/ 	.short	(.L_37 - .L_36)


	//   ....[0]....
.L_36:
        /*05c4*/ 	.word	0x00000320
        /*05c8*/ 	.word	0x000000ff
        /*05cc*/ 	.word	0x00000000
        /*05d0*/ 	.short	0x0100
        /*05d2*/ 	.byte	0x08
	.zero		1


	//   ....[1]....
        /*05d4*/ 	.word	0x00000330
        /*05d8*/ 	.word	0x000000ff
        /*05dc*/ 	.word	0x00000010
        /*05e0*/ 	.short	0x0100
        /*05e2*/ 	.byte	0x08
	.zero		1


	//   ....[2]....
        /*05e4*/ 	.word	0x00000340
        /*05e8*/ 	.word	0x000000ff
        /*05ec*/ 	.word	0x00000008
        /*05f0*/ 	.short	0x0100
        /*05f2*/ 	.byte	0x08
	.zero		1


	//   ....[3]....
        /*05f4*/ 	.word	0x00000350
        /*05f8*/ 	.word	0x000000ff
        /*05fc*/ 	.word	0x00000018
        /*0600*/ 	.short	0x0100
        /*0602*/ 	.byte	0x08
	.zero		1


	//   ....[4]....
        /*0604*/ 	.word	0x000005e0
        /*0608*/ 	.word	0x000000ff
        /*060c*/ 	.word	0x00000030
        /*0610*/ 	.short	0x0100
        /*0612*/ 	.byte	0x10
	.zero		1


	//   ....[5]....
        /*0614*/ 	.word	0x00000680
        /*0618*/ 	.word	0x000000ff
        /*061c*/ 	.word	0x00000038
        /*0620*/ 	.short	0x0100
        /*0622*/ 	.byte	0x10
	.zero		1


	//   ....[6]....
        /*0624*/ 	.word	0x00001420
        /*0628*/ 	.word	0x00000004
        /*062c*/ 	.word	0x00000000
        /*0630*/ 	.short	0x010a
        /*0632*/ 	.byte	0x3f
	.zero		1


	//   ....[7]....
        /*0634*/ 	.word	0x00001460
        /*0638*/ 	.word	0x00000004
        /*063c*/ 	.word	0x00000000
        /*0640*/ 	.short	0x010a
        /*0642*/ 	.byte	0x3f
	.zero		1


	//   ....[8]....
        /*0644*/ 	.word	0x000043f0
        /*0648*/ 	.word	0x00000004
        /*064c*/ 	.word	0x00000000
        /*0650*/ 	.short	0x010a
        /*0652*/ 	.byte	0x3f
	.zero		1


	//   ....[9]....
        /*0654*/ 	.word	0x00004430
        /*0658*/ 	.word	0x00000004
        /*065c*/ 	.word	0x00000000
        /*0660*/ 	.short	0x010a
        /*0662*/ 	.byte	0x3f
	.zero		1


	//   ....[10]....
        /*0664*/ 	.word	0x000072b0
        /*0668*/ 	.word	0x00000003
        /*066c*/ 	.word	0x00000000
        /*0670*/ 	.short	0x0101
        /*0672*/ 	.byte	0x3f
	.zero		1


	//   ....[11]....
        /*0674*/ 	.word	0x000074a0
        /*0678*/ 	.word	0x00000000
        /*067c*/ 	.word	0x00000000
        /*0680*/ 	.short	0x0101
        /*0682*/ 	.byte	0x3f
	.zero		1


	//   ....[12]....
        /*0684*/ 	.word	0x00014230
        /*0688*/ 	.word	0x0000000c
        /*068c*/ 	.word	0x00000010
        /*0690*/ 	.short	0x010a
        /*0692*/ 	.byte	0x3f
	.zero		1


	//   ....[13]....
        /*0694*/ 	.word	0x000145f0
        /*0698*/ 	.word	0x00000002
        /*069c*/ 	.word	0x00000038
        /*06a0*/ 	.short	0x0101
        /*06a2*/ 	.byte	0x3f
	.zero		1


	//   ....[14]....
        /*06a4*/ 	.word	0x00014db0
        /*06a8*/ 	.word	0x00000005
        /*06ac*/ 	.word	0x00000000
        /*06b0*/ 	.short	0x010a
        /*06b2*/ 	.byte	0x3f
	.zero		1


	//   ....[15]....
        /*06b4*/ 	.word	0x00014e40
        /*06b8*/ 	.word	0x00000003
        /*06bc*/ 	.word	0x00000000
        /*06c0*/ 	.short	0x010a
        /*06c2*/ 	.byte	0x3f
	.zero		1


	//   ....[16]....
        /*06c4*/ 	.word	0x00014ea0
        /*06c8*/ 	.word	0x00000004
        /*06cc*/ 	.word	0x00000000
        /*06d0*/ 	.short	0x010a
        /*06d2*/ 	.byte	0x3f
	.zero		1


	//   ....[17]....
        /*06d4*/ 	.word	0x00014ef0
        /*06d8*/ 	.word	0x00000004
        /*06dc*/ 	.word	0x00000000
        /*06e0*/ 	.short	0x010a
        /*06e2*/ 	.byte	0x3f
	.zero		1


	//   ....[18]....
        /*06e4*/ 	.word	0x00014fc0
        /*06e8*/ 	.word	0x0000000c
        /*06ec*/ 	.word	0x00000010
        /*06f0*/ 	.short	0x010a
        /*06f2*/ 	.byte	0x3f
	.zero		1


	//   ....[19]....
        /*06f4*/ 	.word	0x00015090
        /*06f8*/ 	.word	0x00000005
        /*06fc*/ 	.word	0x00000000
        /*0700*/ 	.short	0x010a
        /*0702*/ 	.byte	0x3f
	.zero		1


	//----- nvinfo : EIATTR_NUM_MBARRIERS
	.align		4
.L_37:
        /*0704*/ 	.byte	0x03, 0x38
        /*0706*/ 	.short	0x0006


	//----- nvinfo : EIATTR_EXIT_INSTR_OFFSETS
	.align		4
        /*0708*/ 	.byte	0x04, 0x1c
        /*070a*/ 	.short	(.L_39 - .L_38)


	//   ....[0]....
.L_38:
        /*070c*/ 	.word	0x000006e0


	//   ....[1]....
        /*0710*/ 	.word	0x00001050


	//   ....[2]....
        /*0714*/ 	.word	0x000137b0


	//   ....[3]....
        /*0718*/ 	.word	0x00013ec0


	//   ....[4]....
        /*071c*/ 	.word	0x00014e90


	//----- nvinfo : EIATTR_MAX_THREADS
	.align		4
.L_39:
        /*0720*/ 	.byte	0x04, 0x05
        /*0722*/ 	.short	(.L_41 - .L_40)
.L_40:
        /*0724*/ 	.word	0x00000180
        /*0728*/ 	.word	0x00000001
        /*072c*/ 	.word	0x00000001


	//----- nvinfo : EIATTR_CRS_STACK_SIZE
	.align		4
.L_41:
        /*0730*/ 	.byte	0x04, 0x1e
        /*0732*/ 	.short	(.L_43 - .L_42)
.L_42:
        /*0734*/ 	.word	0x00000000


	//----- nvinfo : EIATTR_CBANK_PARAM_SIZE
	.align		4
.L_43:
        /*0738*/ 	.byte	0x03, 0x19
        /*073a*/ 	.short	0x0470


	//----- nvinfo : EIATTR_PARAM_CBANK
	.align		4
        /*073c*/ 	.byte	0x04, 0x0a
        /*073e*/ 	.short	(.L_45 - .L_44)
	.align		4
.L_44:
        /*0740*/ 	.word	index@(.nv.constant0._ZN7cutlass13device_kernelINS_4gemm6kernel13GemmUniversalIN4cute5tupleIJiiiiEEENS1_10collective13CollectiveMmaINS1_34MainloopSm90TmaGmmaWarpSpecializedILi2ENS5_IJNS4_1CILi1EEESB_SB_EEENS1_35KernelTmaWarpSpecializedCooperativeEEENS5_IJNSA_ILi512EEENSA_ILi112EEENSA_ILi128EEEEEEaNS5_IJlSB_lEEEaSJ_NS4_8TiledMMAINS4_8MMA_AtomIJNS4_4SM904GMMA26MMA_64x16x32_S32S8S8_SS_TNEEEENS4_6LayoutINS5_IJNSA_ILi2EEESB_SB_EEENS5_IJSB_NSA_ILi0EEEST_EEEEENS5_IJNS4_10UnderscoreESW_SW_EEEEENS4_13SM90_TMA_LOADENS4_14ComposedLayoutINS4_7SwizzleILi3ELi4ELi3EEENS4_18smem_ptr_flag_bitsILi8EEENSQ_INS5_IJNSA_ILi8EEESH_EEENS5_IJSH_SB_EEEEEEEvNS4_8identityESZ_S19_vS1A_EENS_8epilogue10collective6detail29Sm90TmaWarpSpecializedAdapterINS1D_15DefaultEpilogueIaSJ_SJ_NS1C_6thread17LinearCombinationIaLi1EiiLNS1H_9ScaleType4KindE0ELNS_15FloatRoundStyleE2EaEENS1_15EpilogueDefaultEEEEEvvEEEEvNT_6ParamsE)
        /*0744*/ 	.short	0x0210
        /*0746*/ 	.short	0x0470


	//----- nvinfo : EIATTR_SW_WAR
	.align		4
.L_45:
        /*0748*/ 	.byte	0x04, 0x36
        /*074a*/ 	.short	(.L_47 - .L_46)
.L_46:
        /*074c*/ 	.word	0x00000008
.L_47:


//--------------------- .nv.callgraph             --------------------------
	.section	.nv.callgraph,"",@"SHT_CUDA_CALLGRAPH"
	.align	4
	.sectionentsize	8
	.align		4
        /*0000*/ 	.word	0x00000000
	.align		4
        /*0004*/ 	.word	0xffffffff
	.align		4
        /*0008*/ 	.word	index@(_ZN7cutlass13device_kernelINS_4gemm6kernel13GemmUniversalIN4cute5tupleIJiiiiEEENS1_10collective13CollectiveMmaINS1_34MainloopSm90TmaGmmaWarpSpecializedILi2ENS5_IJNS4_1CILi1EEESB_SB_EEENS1_35KernelTmaWarpSpecializedCooperativeEEENS5_IJNSA_ILi512EEENSA_ILi112EEENSA_ILi128EEEEEEaNS5_IJlSB_lEEEaSJ_NS4_8TiledMMAINS4_8MMA_AtomIJNS4_4SM904GMMA26MMA_64x16x32_S32S8S8_SS_TNEEEENS4_6LayoutINS5_IJNSA_ILi2EEESB_SB_EEENS5_IJSB_NSA_ILi0EEEST_EEEEENS5_IJNS4_10UnderscoreESW_SW_EEEEENS4_13SM90_TMA_LOADENS4_14ComposedLayoutINS4_7SwizzleILi3ELi4ELi3EEENS4_18smem_ptr_flag_bitsILi8EEENSQ_INS5_IJNSA_ILi8EEESH_EEENS5_IJSH_SB_EEEEEEEvNS4_8identityESZ_S19_vS1A_EENS_8epilogue10collective6detail29Sm90TmaWarpSpecializedAdapterINS1D_15DefaultEpilogueIaSJ_SJ_NS1C_6thread17LinearCombinationIaLi1EiiLNS1H_9ScaleType4KindE0ELNS_15FloatRoundStyleE2EaEENS1_15EpilogueDefaultEEEEEvvEEEEvNT_6ParamsE)
	.align		4
        /*000c*/ 	.word	index@(__assertfail)
	.align		4
        /*0010*/ 	.word	0x00000000
	.align		4
        /*0014*/ 	.word	0xfffffffe
	.align		4
        /*0018*/ 	.word	0x00000000
	.align		4
        /*001c*/ 	.word	0xfffffffd
	.align		4
        /*0020*/ 	.word	0x00000000
	.align		4
        /*0024*/ 	.word	0xfffffffc


//--------------------- .nv.constant4             --------------------------
	.section	.nv.constant4,"a",@progbits
	.align	8
	.align		8
.nv.constant4:
        /*0000*/ 	.dword	__assertfail
	.align		8
        /*0008*/ 	.dword	__unnamed_1
	.align		8
        /*0010*/ 	.dword	_ZN39_INTERNAL_6df4b00e_4_k_cu_9afa0f5e_84134cuda3std3__45__cpo5beginE
	.align		8
        /*0018*/ 	.dword	_ZN39_INTERNAL_6df4b00e_4_k_cu_9afa0f5e_84134cuda3std3__45__cpo3endE
	.align		8
        /*0020*/ 	.dword	_ZN39_INTERNAL_6df4b00e_4_k_cu_9afa0f5e_84134cuda3std3__45__cpo6cbeginE
	.align		8
        /*0028*/ 	.dword	_ZN39_INTERNAL_6df4b00e_4_k_cu_9afa0f5e_84134cuda3std3__45__cpo4cendE
	.align		8
        /*0030*/ 	.dword	_ZN39_INTERNAL_6df4b00e_4_k_cu_9afa0f5e_84134cuda3std3__441_GLOBAL__N__6df4b00e_4_k_cu_9afa0f5e_84136ignoreE
	.align		8
        /*0038*/ 	.dword	_ZN39_INTERNAL_6df4b00e_4_k_cu_9afa0f5e_84134cuda3std3__419piecewise_constructE
	.align		8
        /*0040*/ 	.dword	_ZN39_INTERNAL_6df4b00e_4_k_cu_9afa0f5e_84134cuda3std3__48in_placeE
	.align		8
        /*0048*/ 	.dword	_ZN39_INTERNAL_6df4b00e_4_k_cu_9afa0f5e_84134cuda3std6ranges3__45__cpo4swapE
	.align		8
        /*0050*/ 	.dword	_ZN39_INTERNAL_6df4b00e_4_k_cu_9afa0f5e_84134cuda3std6ranges3__45__cpo9iter_moveE
	.align		8
        /*0058*/ 	.dword	_ZN39_INTERNAL_6df4b00e_4_k_cu_9afa0f5e_84134cute7productE
	.align		8
        /*0060*/ 	.dword	_ZN39_INTERNAL_6df4b00e_4_k_cu_9afa0f5e_84134cute1_E
	.align		8
        /*0068*/ 	.dword	$str$22
	.align		8
        /*0070*/ 	.dword	$str$23


//--------------------- .text._ZN7cutlass13device_kernelINS_4gemm6kernel13GemmUniversalIN4cute5tupleIJiiiiEEENS1_10collective13CollectiveMmaINS1_34MainloopSm90TmaGmmaWarpSpecializedILi2ENS5_IJNS4_1CILi1EEESB_SB_EEENS1_35KernelTmaWarpSpecializedCooperativeEEENS5_IJNSA_ILi512EEENSA_ILi112EEENSA_ILi128EEEEEEaNS5_IJlSB_lEEEaSJ_NS4_8TiledMMAINS4_8MMA_AtomIJNS4_4SM904GMMA26MMA_64x16x32_S32S8S8_SS_TNEEEENS4_6LayoutINS5_IJNSA_ILi2EEESB_SB_EEENS5_IJSB_NSA_ILi0EEEST_EEEEENS5_IJNS4_10UnderscoreESW_SW_EEEEENS4_13SM90_TMA_LOADENS4_14ComposedLayoutINS4_7SwizzleILi3ELi4ELi3EEENS4_18smem_ptr_flag_bitsILi8EEENSQ_INS5_IJNSA_ILi8EEESH_EEENS5_IJSH_SB_EEEEEEEvNS4_8identityESZ_S19_vS1A_EENS_8epilogue10collective6detail29Sm90TmaWarpSpecializedAdapterINS1D_15DefaultEpilogueIaSJ_SJ_NS1C_6thread17LinearCombinationIaLi1EiiLNS1H_9ScaleType4KindE0ELNS_15FloatRoundStyleE2EaEENS1_15EpilogueDefaultEEEEEvvEEEEvNT_6ParamsE --------------------------
	.section	.text._ZN7cutlass13device_kernelINS_4gemm6kernel13GemmUniversalIN4cute5tupleIJiiiiEEENS1_10collective13CollectiveMmaINS1_34MainloopSm90TmaGmmaWarpSpecializedILi2ENS5_IJNS4_1CILi1EEESB_SB_EEENS1_35KernelTmaWarpSpecializedCooperativeEEENS5_IJNSA_ILi512EEENSA_ILi112EEENSA_ILi128EEEEEEaNS5_IJlSB_lEEEaSJ_NS4_8TiledMMAINS4_8MMA_AtomIJNS4_4SM904GMMA26MMA_64x16x32_S32S8S8_SS_TNEEEENS4_6LayoutINS5_IJNSA_ILi2EEESB_SB_EEENS5_IJSB_NSA_ILi0EEEST_EEEEENS5_IJNS4_10UnderscoreESW_SW_EEEEENS4_13SM90_TMA_LOADENS4_14ComposedLayoutINS4_7SwizzleILi3ELi4ELi3EEENS4_18smem_ptr_flag_bitsILi8EEENSQ_INS5_IJNSA_ILi8EEESH_EEENS5_IJSH_SB_EEEEEEEvNS4_8identityESZ_S19_vS1A_EENS_8epilogue10collective6detail29Sm90TmaWarpSpecializedAdapterINS1D_15DefaultEpilogueIaSJ_SJ_NS1C_6thread17LinearCombinationIaLi1EiiLNS1H_9ScaleType4KindE0ELNS_15FloatRoundStyleE2EaEENS1_15EpilogueDefaultEEEEEvvEEEEvNT_6ParamsE,"ax",@progbits
	.align	128
.text._ZN7cutlass13device_kernelINS_4gemm6kernel13GemmUniversalIN4cute5tupleIJiiiiEEENS1_10collective13CollectiveMmaINS1_34MainloopSm90TmaGmmaWarpSpecializedILi2ENS5_IJNS4_1CILi1EEESB_SB_EEENS1_35KernelTmaWarpSpecializedCooperativeEEENS5_IJNSA_ILi512EEENSA_ILi112EEENSA_ILi128EEEEEEaNS5_IJlSB_lEEEaSJ_NS4_8TiledMMAINS4_8MMA_AtomIJNS4_4SM904GMMA26MMA_64x16x32_S32S8S8_SS_TNEEEENS4_6LayoutINS5_IJNSA_ILi2EEESB_SB_EEENS5_IJSB_NSA_ILi0EEEST_EEEEENS5_IJNS4_10UnderscoreESW_SW_EEEEENS4_13SM90_TMA_LOADENS4_14ComposedLayoutINS4_7SwizzleILi3ELi4ELi3EEENS4_18smem_ptr_flag_bitsILi8EEENSQ_INS5_IJNSA_ILi8EEESH_EEENS5_IJSH_SB_EEEEEEEvNS4_8identityESZ_S19_vS1A_EENS_8epilogue10collective6detail29Sm90TmaWarpSpecializedAdapterINS1D_15DefaultEpilogueIaSJ_SJ_NS1C_6thread17LinearCombinationIaLi1EiiLNS1H_9ScaleType4KindE0ELNS_15FloatRoundStyleE2EaEENS1_15EpilogueDefaultEEEEEvvEEEEvNT_6ParamsE:
        .type           _ZN7cutlass13device_kernelINS_4gemm6kernel13GemmUniversalIN4cute5tupleIJiiiiEEENS1_10collective13CollectiveMmaINS1_34MainloopSm90TmaGmmaWarpSpecializedILi2ENS5_IJNS4_1CILi1EEESB_SB_EEENS1_35KernelTmaWarpSpecializedCooperativeEEENS5_IJNSA_ILi512EEENSA_ILi112EEENSA_ILi128EEEEEEaNS5_IJlSB_lEEEaSJ_NS4_8TiledMMAINS4_8MMA_AtomIJNS4_4SM904GMMA26MMA_64x16x32_S32S8S8_SS_TNEEEENS4_6LayoutINS5_IJNSA_ILi2EEESB_SB_EEENS5_IJSB_NSA_ILi0EEEST_EEEEENS5_IJNS4_10UnderscoreESW_SW_EEEEENS4_13SM90_TMA_LOADENS4_14ComposedLayoutINS4_7SwizzleILi3ELi4ELi3EEENS4_18smem_ptr_flag_bitsILi8EEENSQ_INS5_IJNSA_ILi8EEESH_EEENS5_IJSH_SB_EEEEEEEvNS4_8identityESZ_S19_vS1A_EENS_8epilogue10collective6detail29Sm90TmaWarpSpecializedAdapterINS1D_15DefaultEpilogueIaSJ_SJ_NS1C_6thread17LinearCombinationIaLi1EiiLNS1H_9ScaleType4KindE0ELNS_15FloatRoundStyleE2EaEENS1_15EpilogueDefaultEEEEEvvEEEEvNT_6ParamsE,@function
        .size           _ZN7cutlass13device_kernelINS_4gemm6kernel13GemmUniversalIN4cute5tupleIJiiiiEEENS1_10collective13CollectiveMmaINS1_34MainloopSm90TmaGmmaWarpSpecializedILi2ENS5_IJNS4_1CILi1EEESB_SB_EEENS1_35KernelTmaWarpSpecializedCooperativeEEENS5_IJNSA_ILi512EEENSA_ILi112EEENSA_ILi128EEEEEEaNS5_IJlSB_lEEEaSJ_NS4_8TiledMMAINS4_8MMA_AtomIJNS4_4SM904GMMA26MMA_64x16x32_S32S8S8_SS_TNEEEENS4_6LayoutINS5_IJNSA_ILi2EEESB_SB_EEENS5_IJSB_NSA_ILi0EEEST_EEEEENS5_IJNS4_10UnderscoreESW_SW_EEEEENS4_13SM90_TMA_LOADENS4_14ComposedLayoutINS4_7SwizzleILi3ELi4ELi3EEENS4_18smem_ptr_flag_bitsILi8EEENSQ_INS5_IJNSA_ILi8EEESH_EEENS5_IJSH_SB_EEEEEEEvNS4_8identityESZ_S19_vS1A_EENS_8epilogue10collective6detail29Sm90TmaWarpSpecializedAdapterINS1D_15DefaultEpilogueIaSJ_SJ_NS1C_6thread17LinearCombinationIaLi1EiiLNS1H_9ScaleType4KindE0ELNS_15FloatRoundStyleE2EaEENS1_15EpilogueDefaultEEEEEvvEEEEvNT_6ParamsE,(.L_x_148 - _ZN7cutlass13device_kernelINS_4gemm6kernel13GemmUniversalIN4cute5tupleIJiiiiEEENS1_10collective13CollectiveMmaINS1_34MainloopSm90TmaGmmaWarpSpecializedILi2ENS5_IJNS4_1CILi1EEESB_SB_EEENS1_35KernelTmaWarpSpecializedCooperativeEEENS5_IJNSA_ILi512EEENSA_ILi112EEENSA_ILi128EEEEEEaNS5_IJlSB_lEEEaSJ_NS4_8TiledMMAINS4_8MMA_AtomIJNS4_4SM904GMMA26MMA_64x16x32_S32S8S8_SS_TNEEEENS4_6LayoutINS5_IJNSA_ILi2EEESB_SB_EEENS5_IJSB_NSA_ILi0EEEST_EEEEENS5_IJNS4_10UnderscoreESW_SW_EEEEENS4_13SM90_TMA_LOADENS4_14ComposedLayoutINS4_7SwizzleILi3ELi4ELi3EEENS4_18smem_ptr_flag_bitsILi8EEENSQ_INS5_IJNSA_ILi8EEESH_EEENS5_IJSH_SB_EEEEEEEvNS4_8identityESZ_S19_vS1A_EENS_8epilogue10collective6detail29Sm90TmaWarpSpecializedAdapterINS1D_15DefaultEpilogueIaSJ_SJ_NS1C_6thread17LinearCombinationIaLi1EiiLNS1H_9ScaleType4KindE0ELNS_15FloatRoundStyleE2EaEENS1_15EpilogueDefaultEEEEEvvEEEEvNT_6ParamsE)
        .other          _ZN7cutlass13device_kernelINS_4gemm6kernel13GemmUniversalIN4cute5tupleIJiiiiEEENS1_10collective13CollectiveMmaINS1_34MainloopSm90TmaGmmaWarpSpecializedILi2ENS5_IJNS4_1CILi1EEESB_SB_EEENS1_35KernelTmaWarpSpecializedCooperativeEEENS5_IJNSA_ILi512EEENSA_ILi112EEENSA_ILi128EEEEEEaNS5_IJlSB_lEEEaSJ_NS4_8TiledMMAINS4_8MMA_AtomIJNS4_4SM904GMMA26MMA_64x16x32_S32S8S8_SS_TNEEEENS4_6LayoutINS5_IJNSA_ILi2EEESB_SB_EEENS5_IJSB_NSA_ILi0EEEST_EEEEENS5_IJNS4_10UnderscoreESW_SW_EEEEENS4_13SM90_TMA_LOADENS4_14ComposedLayoutINS4_7SwizzleILi3ELi4ELi3EEENS4_18smem_ptr_flag_bitsILi8EEENSQ_INS5_IJNSA_ILi8EEESH_EEENS5_IJSH_SB_EEEEEEEvNS4_8identityESZ_S19_vS1A_EENS_8epilogue10collective6detail29Sm90TmaWarpSpecializedAdapterINS1D_15DefaultEpilogueIaSJ_SJ_NS1C_6thread17LinearCombinationIaLi1EiiLNS1H_9ScaleType4KindE0ELNS_15FloatRoundStyleE2EaEENS1_15EpilogueDefaultEEEEEvvEEEEvNT_6ParamsE,@"STO_CUDA_ENTRY STV_DEFAULT"
_ZN7cutlass13device_kernelINS_4gemm6kernel13GemmUniversalIN4cute5tupleIJiiiiEEENS1_10collective13CollectiveMmaINS1_34MainloopSm90TmaGmmaWarpSpecializedILi2ENS5_IJNS4_1CILi1EEESB_SB_EEENS1_35KernelTmaWarpSpecializedCooperativeEEENS5_IJNSA_ILi512EEENSA_ILi112EEENSA_ILi128EEEEEEaNS5_IJlSB_lEEEaSJ_NS4_8TiledMMAINS4_8MMA_AtomIJNS4_4SM904GMMA26MMA_64x16x32_S32S8S8_SS_TNEEEENS4_6LayoutINS5_IJNSA_ILi2EEESB_SB_EEENS5_IJSB_NSA_ILi0EEEST_EEEEENS5_IJNS4_10UnderscoreESW_SW_EEEEENS4_13SM90_TMA_LOADENS4_14ComposedLayoutINS4_7SwizzleILi3ELi4ELi3EEENS4_18smem_ptr_flag_bitsILi8EEENSQ_INS5_IJNSA_ILi8EEESH_EEENS5_IJSH_SB_EEEEEEEvNS4_8identityESZ_S19_vS1A_EENS_8epilogue10collective6detail29Sm90TmaWarpSpecializedAdapterINS1D_15DefaultEpilogueIaSJ_SJ_NS1C_6thread17LinearCombinationIaLi1EiiLNS1H_9ScaleType4KindE0ELNS_15FloatRoundStyleE2EaEENS1_15EpilogueDefaultEEEEEvvEEEEvNT_6ParamsE:
[----:B------:R-:W0:Y:S02]  /*0000*/  LDC R1, c[0x0][0x28] ;  /* 0x00000a00ff017b82 */ /* 0x000e240000000800 */
[----:B0-----:R-:W-:Y:S01]  /*0010*/  VIADD R1, R1, 0xffffff38 ;  /* 0xffffff3801017836 */ /* 0x001fe20000000000 */
[----:B------:R-:W0:Y:S01]  /*0020*/  S2R R2, SR_TID.X ;  /* 0x0000000000027919 */ /* 0x000e220000002100 */
[----:B------:R-:W-:Y:S01]  /*0030*/  ELECT P0, URZ, PT ;  /* 0x00000000003f782f */ /* 0x000fe20003800000 */
[----:B------:R-:W-:Y:S01]  /*0040*/  BSSY B0, `(.L_x_0) ;  /* 0x0000015000007945 */ /* 0x000fe20003800000 */
[--C-:B0-----:R-:W-:Y:S02]  /*0050*/  SHF.R.U32.HI R0, RZ, 0x5, R2.reuse ;  /* 0x00000005ff007819 */ /* 0x101fe40000011602 */
[----:B------:R-:W-:-:S03]  /*0060*/  SHF.R.U32.HI R2, RZ, 0x7, R2 ;  /* 0x00000007ff027819 */ /* 0x000fc60000011602 */
[----:B------:R-:W0:Y:S04]  /*0070*/  SHFL.IDX PT, R3, R0, RZ, 0x1f ;  /* 0x00001fff00037589 */ /* 0x000e2800000e0000 */
[----:B------:R-:W1:Y:S01]  /*0080*/  SHFL.IDX PT, R2, R2, RZ, 0x1f ;  /* 0x00001fff02027589 */ /* 0x000e6200000e0000 */
[----:B0-----:R-:W-:Y:S02]  /*0090*/  R2UR UR10, R3 ;  /* 0x00000000030a72ca */ /* 0x001fe400000e0000 */
[----:B-1----:R-:W-:-:S11]  /*00a0*/  R2UR UR5, R2 ;  /* 0x00000000020572ca */ /* 0x002fd600000e0000 */
[----:B------:R-:W-:Y:S02]  /*00b0*/  USHF.R.S32.HI UR4, URZ, 0x1f, UR10 ;  /* 0x0000001f3f047899 */ /* 0x000fe4000801140a */
[----:B------:R-:W-:Y:S02]  /*00c0*/  ISETP.NE.OR P0, PT, RZ, UR10, !P0 ;  /* 0x0000000aff007c0c */ /* 0x000fe4000c705670 */
[----:B------:R-:W-:-:S04]  /*00d0*/  ULEA.HI UR4, UR4, UR10, URZ, 0x2 ;  /* 0x0000000a04047291 */ /* 0x000fc8000f8f103f */
[----:B------:R-:W-:-:S04]  /*00e0*/  ULOP3.LUT UR4, UR4, 0xfffffffc, URZ, 0xc0, !UPT ;  /* 0xfffffffc04047892 */ /* 0x000fc8000f8ec03f */
[----:B------:R-:W-:-:S03]  /*00f0*/  UIADD3 UR10, UR10, -UR4, URZ ;  /* 0x800000040a0a7290 */ /* 0x000fc6000fffe03f */
[----:B------:R-:W-:Y:S09]  /*0100*/  @P0 BRA `(.L_x_1) ;  /* 0x0000000000200947 */ /* 0x000ff20003800000 */
[----:B------:R-:W-:Y:S02]  /*0110*/  ULDC.64 UR6, c[0x0][0x198] ;  /* 0x0000660000067ab9 */ /* 0x000fe40000000a00 */
[----:B------:R-:W-:Y:S02]  /*0120*/  UIADD3 UR8, UP0, UR6, 0xf0, URZ ;  /* 0x000000f006087890 */ /* 0x000fe4000ff1e03f */
[----:B------:R-:W-:Y:S02]  /*0130*/  UIADD3 UR6, UP1, UR6, 0x1f0, URZ ;  /* 0x000001f006067890 */ /* 0x000fe4000ff3e03f */
[----:B------:R-:W-:Y:S02]  /*0140*/  UIADD3.X UR9, URZ, UR7, URZ, UP0, !UPT ;  /* 0x000000073f097290 */ /* 0x000fe400087fe43f */
[----:B------:R-:W-:-:S07]  /*0150*/  UIADD3.X UR7, URZ, UR7, URZ, UP1, !UPT ;  /* 0x000000073f077290 */ /* 0x000fce0008ffe43f */
[----:B------:R0:W-:Y:S02]  /*0160*/  UTMACCTL.PF [UR8] ;  /* 0x00000000080079b9 */ /* 0x0001e40008040000 */
[----:B------:R0:W-:Y:S02]  /*0170*/  UTMACCTL.PF [UR6] ;  /* 0x00000000060079b9 */ /* 0x0001e40008040000 */
[----:B0-----:R-:W-:Y:S01]  /*0180*/  NOP ;  /* 0x0000000000007918 */ /* 0x001fe20000000000 */
.L_x_1:
[----:B------:R-:W-:Y:S05]  /*0190*/  BSYNC B0 ;  /* 0x0000000000007941 */ /* 0x000fea0003800000 */
.L_x_0:
[----:B------:R-:W0:Y:S01]  /*01a0*/  SHFL.IDX PT, R2, R0, RZ, 0x1f ;  /* 0x00001fff00027589 */ /* 0x000e2200000e0000 */
[----:B------:R-:W-:Y:S01]  /*01b0*/  UISETP.NE.AND UP0, UPT, UR10, 0x3, UPT ;  /* 0x000000030a00788c */ /* 0x000fe2000bf05270 */
[----:B------:R-:W-:Y:S01]  /*01c0*/  ISETP.NE.AND P1, PT, RZ, UR5, PT ;  /* 0x00000005ff007c0c */ /* 0x000fe2000bf25270 */
[----:B------:R-:W-:Y:S02]  /*01d0*/  UIADD3 UR18, UR5, -0x1, URZ ;  /* 0xffffffff05127890 */ /* 0x000fe4000fffe03f */
[----:B------:R-:W-:Y:S02]  /*01e0*/  UISETP.EQ.OR UP0, UPT, UR10, URZ, !UP0 ;  /* 0x0000003f0a00728c */ /* 0x000fe4000c702670 */
[----:B------:R-:W-:Y:S02]  /*01f0*/  UISETP.GE.U32.AND UP1, UPT, UR18, 0x2, UPT ;  /* 0x000000021200788c */ /* 0x000fe4000bf26070 */
[----:B------:R-:W-:-:S04]  /*0200*/  UISETP.EQ.AND UP0, UPT, UR5, URZ, UP0 ;  /* 0x0000003f0500728c */ /* 0x000fc80008702270 */
[----:B------:R-:W-:-:S04]  /*0210*/  USEL UR36, URZ, 0x1, !UP0 ;  /* 0x000000013f247887 */ /* 0x000fc8000c000000 */
[----:B------:R-:W-:Y:S01]  /*0220*/  USEL UR36, UR36, 0x2, UP1 ;  /* 0x0000000224247887 */ /* 0x000fe20008800000 */
[----:B0-----:R-:W-:-:S13]  /*0230*/  ISETP.NE.AND P0, PT, R2, RZ, PT ;  /* 0x000000ff0200720c */ /* 0x001fda0003f05270 */
[----:B------:R-:W-:Y:S05]  /*0240*/  @P0 BRA `(.L_x_2) ;  /* 0x0000000000480947 */ /* 0x000fea0003800000 */
[----:B------:R-:W0:Y:S01]  /*0250*/  S2UR UR8, SR_CgaCtaId ;  /* 0x00000000000879c3 */ /* 0x000e220000008800 */
[----:B------:R-:W-:Y:S01]  /*0260*/  UMOV UR4, 0x400 ;  /* 0x0000040000047882 */ /* 0x000fe20000000000 */
[----:B------:R-:W-:Y:S01]  /*0270*/  UMOV UR5, 0x1 ;  /* 0x0000000100057882 */ /* 0x000fe20000000000 */
[----:B------:R-:W-:Y:S01]  /*0280*/  UMOV UR6, 0x100 ;  /* 0x0000010000067882 */ /* 0x000fe20000000000 */
[----:B------:R-:W-:Y:S01]  /*0290*/  ELECT P0, URZ, PT ;  /* 0x00000000003f782f */ /* 0x000fe20003800000 */
[----:B------:R-:W-:-:S04]  /*02a0*/  UIADD3 UR6, -UR6, 0x100000, URZ ;  /* 0x0010000006067890 */ /* 0x000fc8000fffe13f */
[----:B------:R-:W-:Y:S02]  /*02b0*/  USHF.L.U32 UR7, UR6, 0xb, URZ ;  /* 0x0000000b06077899 */ /* 0x000fe4000800063f */
[----:B------:R-:W-:Y:S02]  /*02c0*/  USHF.L.U32 UR6, UR6, 0x1, URZ ;  /* 0x0000000106067899 */ /* 0x000fe4000800063f */
[----:B0-----:R-:W-:Y:S02]  /*02d0*/  ULEA UR8, UR8, UR4, 0x18 ;  /* 0x0000000408087291 */ /* 0x001fe4000f8ec03f */
[----:B------:R-:W-:-:S04]  /*02e0*/  UIADD3 UR4, -UR5, 0x100000, URZ ;  /* 0x0010000005047890 */ /* 0x000fc8000fffe13f */
[----:B------:R-:W-:Y:S02]  /*02f0*/  USHF.L.U32 UR5, UR4, 0xb, URZ ;  /* 0x0000000b04057899 */ /* 0x000fe4000800063f */
[----:B------:R-:W-:Y:S01]  /*0300*/  USHF.L.U32 UR4, UR4, 0x1, URZ ;  /* 0x0000000104047899 */ /* 0x000fe2000800063f */
[----:B------:R-:W0:Y:S11]  /*0310*/  FENCE.VIEW.ASYNC.S ;  /* 0x00000000000073c6 */ /* 0x000e360000000000 */
[----:B0-----:R0:W1:Y:S01]  /*0320*/  SYNCS.EXCH.64 URZ, [UR8], UR4 ;  /* 0x00000004083f75b2 */ /* 0x0010620008000100 */
[----:B------:R0:W2:Y:S01]  /*0330*/  SYNCS.EXCH.64 URZ, [UR8+0x10], UR6 ;  /* 0x00001006083f75b2 */ /* 0x0000a20008000100 */
[----:B------:R0:W3:Y:S01]  /*0340*/  SYNCS.EXCH.64 URZ, [UR8+0x8], UR4 ;  /* 0x00000804083f75b2 */ /* 0x0000e20008000100 */
[----:B------:R0:W4:Y:S01]  /*0350*/  SYNCS.EXCH.64 URZ, [UR8+0x18], UR6 ;  /* 0x00001806083f75b2 */ /* 0x0001220008000100 */
[----:B------:R-:W-:Y:S01]  /*0360*/  NOP ;  /* 0x0000000000007918 */ /* 0x000fe20000000000 */
.L_x_2:
[----:B------:R-:W5:Y:S01]  /*0370*/  SHFL.IDX PT, R0, R0, RZ, 0x1f ;  /* 0x00001fff00007589 */ /* 0x000f6200000e0000 */
[----:B------:R-:W-:Y:S01]  /*0380*/  ELECT P0, URZ, PT ;  /* 0x00000000003f782f */ /* 0x000fe20003800000 */
[----:B------:R-:W1:Y:S01]  /*0390*/  S2UR UR17, SR_CTAID.Y ;  /* 0x00000000001179c3 */ /* 0x000e620000002600 */
[----:B0-----:R-:W-:Y:S01]  /*03a0*/  ULDC UR5, c[0x0][0x65c] ;  /* 0x0001970000057ab9 */ /* 0x001fe20000000800 */
[----:B------:R-:W-:Y:S01]  /*03b0*/  UMOV UR12, 0x20 ;  /* 0x00000020000c7882 */ /* 0x000fe20000000000 */
[----:B------:R-:W-:Y:S01]  /*03c0*/  UISETP.NE.AND UP2, UPT, UR5, 0x1, UPT ;  /* 0x000000010500788c */ /* 0x000fe2000bf45270 */
[----:B------:R-:W-:Y:S01]  /*03d0*/  NOP ;  /* 0x0000000000007918 */ /* 0x000fe20000000000 */
[----:B------:R-:W-:Y:S02]  /*03e0*/  NOP ;  /* 0x0000000000007918 */ /* 0x000fe40000000000 */
[----:B------:R-:W-:Y:S01]  /*03f0*/  UP2UR UR37, UPR, URZ, 0x4 ;  /* 0x000000043f257883 */ /* 0x000fe20008000000 */
[----:B------:R-:W0:Y:S01]  /*0400*/  S2UR UR4, SR_CTAID.X ;  /* 0x00000000000479c3 */ /* 0x000e220000002500 */
[----:B------:R-:W-:-:S02]  /*0410*/  PLOP3.LUT P2, PT, PT, PT, UP2, 0x80, 0x0 ;  /* 0x000000000000781c */ /* 0x000fc40003f4f028 */
[----:B------:R-:W-:Y:S02]  /*0420*/  PLOP3.LUT P4, PT, PT, PT, UP2, 0x80, 0x0 ;  /* 0x000000000000781c */ /* 0x000fe40003f8f028 */
[----:B------:R-:W-:Y:S01]  /*0430*/  PLOP3.LUT P3, PT, PT, PT, UP2, 0x80, 0x0 ;  /* 0x000000000000781c */ /* 0x000fe20003f6f028 */
[----:B------:R-:W-:Y:S01]  /*0440*/  @UP2 ULDC UR14, c[0x0][0x10] ;  /* 0x00000400000e2ab9 */ /* 0x000fe20000000800 */
[----:B------:R-:W-:Y:S01]  /*0450*/  @UP2 UMOV UR9, URZ ;  /* 0x0000003f00092c82 */ /* 0x000fe20008000000 */
[----:B------:R-:W-:Y:S01]  /*0460*/  @!UP2 ULDC UR11, c[0x0][0xc] ;  /* 0x00000300000baab9 */ /* 0x000fe20000000800 */
[----:B-----5:R-:W-:Y:S01]  /*0470*/  ISETP.NE.OR P0, PT, R0, RZ, !P0 ;  /* 0x000000ff0000720c */ /* 0x020fe20004705670 */
[----:B-1----:R-:W-:Y:S02]  /*0480*/  @UP2 UMOV UR7, UR17 ;  /* 0x0000001100072c82 */ /* 0x002fe40008000000 */
[----:B------:R-:W-:Y:S01]  /*0490*/  @UP2 UMOV UR8, UR7 ;  /* 0x0000000700082c82 */ /* 0x000fe20008000000 */
[----:B------:R-:W-:Y:S01]  /*04a0*/  @!UP2 UMOV UR7, UR17 ;  /* 0x000000110007ac82 */ /* 0x000fe20008000000 */
[----:B0-----:R-:W-:-:S08]  /*04b0*/  @UP2 UIMAD.WIDE.U32 UR14, UR4, UR14, UR8 ;  /* 0x0000000e040e22a5 */ /* 0x001fd0000f8e0008 */
[----:B------:R-:W-:Y:S01]  /*04c0*/  VOTEU.ALL UP0, P0 ;  /* 0x00000000003f7886 */ /* 0x000fe20000000000 */
[----:B------:R-:W-:Y:S01]  /*04d0*/  VOTEU.ALL UP1, P0 ;  /* 0x00000000003f7886 */ /* 0x000fe20000020000 */
[----:B------:R-:W-:-:S03]  /*04e0*/  IMAD.U32 R2, RZ, RZ, UR14 ;  /* 0x0000000eff027e24 */ /* 0x000fc6000f8e00ff */
[----:B------:R-:W0:Y:S01]  /*04f0*/  @!UP0 S2UR UR6, SR_CgaCtaId ;  /* 0x00000000000689c3 */ /* 0x000e220000008800 */
[----:B------:R-:W-:Y:S01]  /*0500*/  @!UP0 UMOV UR5, 0x400 ;  /* 0x0000040000058882 */ /* 0x000fe20000000000 */
[----:B------:R-:W-:-:S04]  /*0510*/  @!UP0 UIADD3 UR12, -UR12, 0x100000, URZ ;  /* 0x001000000c0c8890 */ /* 0x000fc8000fffe13f */
[----:B------:R-:W-:Y:S02]  /*0520*/  @!UP0 USHF.L.U32 UR13, UR12, 0xb, URZ ;  /* 0x0000000b0c0d8899 */ /* 0x000fe4000800063f */
[----:B------:R-:W-:Y:S01]  /*0530*/  @!UP0 USHF.L.U32 UR12, UR12, 0x1, URZ ;  /* 0x000000010c0c8899 */ /* 0x000fe2000800063f */
[----:B------:R-:W-:Y:S01]  /*0540*/  IMAD.U32 R3, RZ, RZ, UR15 ;  /* 0x0000000fff037e24 */ /* 0x000fe2000f8e00ff */
[----:B0-----:R-:W-:Y:S01]  /*0550*/  @!UP0 ULEA UR16, UR6, UR5, 0x18 ;  /* 0x0000000506108291 */ /* 0x001fe2000f8ec03f */
[----:B------:R-:W-:Y:S01]  /*0560*/  VOTEU.ALL UP0, P0 ;  /* 0x00000000003f7886 */ /* 0x000fe20000000000 */
[----:B------:R-:W-:Y:S01]  /*0570*/  PLOP3.LUT P0, PT, PT, PT, UP2, 0x80, 0x0 ;  /* 0x000000000000781c */ /* 0x000fe20003f0f028 */
[----:B------:R-:W-:Y:S01]  /*0580*/  UMOV UR5, URZ ;  /* 0x0000003f00057c82 */ /* 0x000fe20008000000 */
[----:B------:R-:W-:Y:S01]  /*0590*/  @UP2 UMOV UR6, URZ ;  /* 0x0000003f00062c82 */ /* 0x000fe20008000000 */
[----:B------:R-:W-:Y:S02]  /*05a0*/  @!UP2 UIMAD.WIDE.U32 UR8, UR11, UR7, UR4 ;  /* 0x000000070b08a2a5 */ /* 0x000fe4000f8e0004 */
[----:B------:R-:W-:-:S04]  /*05b0*/  @UP2 UIADD3 UR6, UR15, UR6, URZ ;  /* 0x000000060f062290 */ /* 0x000fc8000fffe03f */
[----:B------:R-:W-:Y:S01]  /*05c0*/  IMAD.U32 R5, RZ, RZ, UR9 ;  /* 0x00000009ff057e24 */ /* 0x000fe2000f8e00ff */
[----:B------:R-:W0:Y:S02]  /*05d0*/  FENCE.VIEW.ASYNC.S ;  /* 0x00000000000073c6 */ /* 0x000e240000000000 */
[----:B0-----:R0:W2:Y:S01]  /*05e0*/  @!UP0 SYNCS.EXCH.64 URZ, [UR16+0x30], UR12 ;  /* 0x0000300c103f85b2 */ /* 0x0010a20008000100 */
[----:B------:R-:W-:Y:S02]  /*05f0*/  @P2 IMAD.U32 R6, RZ, RZ, UR6 ;  /* 0x00000006ff062e24 */ /* 0x000fe4000f8e00ff */
[----:B------:R-:W-:Y:S02]  /*0600*/  @P0 IMAD.MOV.U32 R7, RZ, RZ, R2 ;  /* 0x000000ffff070224 */ /* 0x000fe400078e0002 */
[----:B------:R-:W-:Y:S02]  /*0610*/  IMAD.U32 R2, RZ, RZ, UR8 ;  /* 0x00000008ff027e24 */ /* 0x000fe4000f8e00ff */
[----:B------:R-:W-:-:S02]  /*0620*/  @!P4 IMAD.MOV.U32 R6, RZ, RZ, R5 ;  /* 0x000000ffff06c224 */ /* 0x000fc400078e0005 */
[----:B------:R-:W-:Y:S02]  /*0630*/  @!P3 IMAD.MOV.U32 R7, RZ, RZ, R2 ;  /* 0x000000ffff07b224 */ /* 0x000fe400078e0002 */
[----:B------:R-:W-:Y:S01]  /*0640*/  IMAD.U32 R3, RZ, RZ, UR9 ;  /* 0x00000009ff037e24 */ /* 0x000fe2000f8e00ff */
[----:B------:R0:W-:Y:S01]  /*0650*/  STL [R1+0x58], R6 ;  /* 0x0000580601007387 */ /* 0x0001e20000100800 */
[----:B------:R-:W-:-:S03]  /*0660*/  IMAD.U32 R4, RZ, RZ, UR8 ;  /* 0x00000008ff047e24 */ /* 0x000fc6000f8e00ff */
[----:B------:R0:W-:Y:S01]  /*0670*/  STL [R1+0x5c], R7 ;  /* 0x00005c0701007387 */ /* 0x0001e20000100800 */
[----:B------:R0:W2:Y:S01]  /*0680*/  @!UP1 SYNCS.EXCH.64 URZ, [UR16+0x38], UR12 ;  /* 0x0000380c103f95b2 */ /* 0x0000a20008000100 */
[----:B------:R-:W-:Y:S01]  /*0690*/  NOP ;  /* 0x0000000000007918 */ /* 0x000fe20000000000 */
[----:B--234-:R-:W-:Y:S06]  /*06a0*/  BAR.SYNC.DEFER_BLOCKING 0x0 ;  /* 0x0000000000007b1d */ /* 0x01cfec0000010000 */
[----:B------:R-:W-:Y:S05]  /*06b0*/  @!P1 BRA `(.L_x_3) ;  /* 0x0000013000409947 */ /* 0x000fea0003800000 */
[----:B------:R-:W-:-:S06]  /*06c0*/  UISETP.GT.U32.AND UP0, UPT, UR18, 0x1, UPT ;  /* 0x000000011200788c */ /* 0x000fcc000bf04070 */
[----:B------:R-:W-:-:S13]  /*06d0*/  PLOP3.LUT P0, PT, PT, PT, UP0, 0x80, 0x0 ;  /* 0x000000000000781c */ /* 0x000fda0003f0f008 */
[----:B0-----:R-:W-:Y:S05]  /*06e0*/  @P0 EXIT ;  /* 0x000000000000094d */ /* 0x001fea0003800000 */
[----:B------:R-:W-:Y:S01]  /*06f0*/  ULDC.64 UR8, c[0x0][0x650] ;  /* 0x0001940000087ab9 */ /* 0x000fe20000000a00 */
[----:B------:R-:W-:Y:S01]  /*0700*/  UMOV UR50, 0xffffffff ;  /* 0xffffffff00327882 */ /* 0x000fe20000000000 */
[----:B------:R-:W-:Y:S01]  /*0710*/  ISETP.GE.U32.AND P0, PT, R7, UR8, PT ;  /* 0x0000000807007c0c */ /* 0x000fe2000bf06070 */
[----:B------:R-:W-:Y:S01]  /*0720*/  UMOV UR49, 0xffffffff ;  /* 0xffffffff00317882 */ /* 0x000fe20000000000 */
[----:B------:R-:W-:Y:S01]  /*0730*/  UMOV UR48, 0xffffffff ;  /* 0xffffffff00307882 */ /* 0x000fe20000000000 */
[----:B------:R-:W-:Y:S02]  /*0740*/  PRMT R0, RZ, 0x7610, R0 ;  /* 0x00007610ff007816 */ /* 0x000fe40000000000 */
[----:B------:R-:W-:-:S13]  /*0750*/  ISETP.GE.U32.AND.EX P0, PT, R6, UR9, PT, P0 ;  /* 0x0000000906007c0c */ /* 0x000fda000bf06100 */
[----:B------:R-:W-:Y:S05]  /*0760*/  @P0 BRA `(.L_x_4) ;  /* 0x0000000400800947 */ /* 0x000fea0003800000 */
[----:B------:R-:W-:Y:S01]  /*0770*/  I2FP.F32.U32 R0, UR4 ;  /* 0x0000000400007c45 */ /* 0x000fe20008201000 */
[----:B------:R-:W-:Y:S01]  /*0780*/  ULDC.64 UR16, c[0x0][0x628] ;  /* 0x00018a0000107ab9 */ /* 0x000fe20000000a00 */
[----:B------:R-:W-:Y:S01]  /*0790*/  ULDC UR6, c[0x0][0x150] ;  /* 0x0000540000067ab9 */ /* 0x000fe20000000800 */
[----:B------:R-:W-:Y:S01]  /*07a0*/  ISETP.NE.U32.AND P0, PT, RZ, UR16, PT ;  /* 0x00000010ff007c0c */ /* 0x000fe2000bf05070 */
[----:B------:R-:W-:Y:S01]  /*07b0*/  ULDC UR15, c[0x0][0x630] ;  /* 0x00018c00000f7ab9 */ /* 0x000fe20000000800 */
[----:B------:R-:W-:Y:S01]  /*07c0*/  FMUL R0, R0, UR6 ;  /* 0x0000000600007c20 */ /* 0x000fe20008400000 */
[----:B------:R-:W-:Y:S01]  /*07d0*/  R2UR UR18, R7 ;  /* 0x00000000071272ca */ /* 0x000fe200000e0000 */
[----:B------:R-:W-:Y:S01]  /*07e0*/  ULDC UR20, c[0x0][0x154] ;  /* 0x0000550000147ab9 */ /* 0x000fe20000000800 */
[----:B------:R-:W-:Y:S01]  /*07f0*/  ISETP.NE.AND.EX P0, PT, RZ, UR17, PT, P0 ;  /* 0x00000011ff007c0c */ /* 0x000fe2000bf05300 */
[----:B------:R0:W1:Y:S01]  /*0800*/  F2I.U32.TRUNC.NTZ R2, R0 ;  /* 0x0000000000027305 */ /* 0x000062000020f000 */
[----:B------:R-:W-:-:S02]  /*0810*/  R2UR UR19, R6 ;  /* 0x00000000061372ca */ /* 0x000fc400000e0000 */
[----:B------:R-:W-:Y:S02]  /*0820*/  R2UR UR8, R7 ;  /* 0x00000000070872ca */ /* 0x000fe400000e0000 */
[----:B------:R-:W-:-:S07]  /*0830*/  R2UR UR9, R6 ;  /* 0x00000000060972ca */ /* 0x000fce00000e0000 */
[----:B0-----:R-:W-:Y:S08]  /*0840*/  @!P0 BRA `(.L_x_5) ;  /* 0x0000000000308947 */ /* 0x001ff00003800000 */
[----:B------:R-:W-:Y:S01]  /*0850*/  R2UR UR8, R7 ;  /* 0x00000000070872ca */ /* 0x000fe200000e0000 */
[----:B------:R-:W-:Y:S01]  /*0860*/  ULDC UR6, c[0x0][0x634] ;  /* 0x00018d0000067ab9 */ /* 0x000fe20000000800 */
[----:B------:R-:W-:-:S11]  /*0870*/  R2UR UR14, R6 ;  /* 0x00000000060e72ca */ /* 0x000fd600000e0000 */
[----:B------:R-:W-:-:S04]  /*0880*/  UIADD3 UR6, UP0, UR8, UR6, URZ ;  /* 0x0000000608067290 */ /* 0x000fc8000ff1e03f */
[----:B------:R-:W-:-:S04]  /*0890*/  UIADD3.X UR14, URZ, UR14, URZ, UP0, !UPT ;  /* 0x0000000e3f0e7290 */ /* 0x000fc800087fe43f */
[----:B------:R-:W-:-:S04]  /*08a0*/  UIMAD.WIDE.U32 UR8, UR14, UR16, URZ ;  /* 0x000000100e0872a5 */ /* 0x000fc8000f8e003f */
[----:B------:R-:W-:Y:S02]  /*08b0*/  UIMAD.WIDE.U32 UR10, UP0, UR6, UR17, UR8 ;  /* 0x00000011060a72a5 */ /* 0x000fe4000f800008 */
[----:B------:R-:W-:Y:S02]  /*08c0*/  UIMAD.WIDE.U32 UR8, UR6, UR16, URZ ;  /* 0x00000010060872a5 */ /* 0x000fe4000f8e003f */
[----:B------:R-:W-:Y:S02]  /*08d0*/  UIADD3.X UR13, URZ, URZ, URZ, UP0, !UPT ;  /* 0x0000003f3f0d7290 */ /* 0x000fe400087fe43f */
[----:B------:R-:W-:Y:S01]  /*08e0*/  UIADD3 URZ, UP0, UR9, UR10, URZ ;  /* 0x0000000a093f7290 */ /* 0x000fe2000ff1e03f */
[----:B------:R-:W-:-:S03]  /*08f0*/  UMOV UR12, UR11 ;  /* 0x0000000b000c7c82 */ /* 0x000fc60008000000 */
[----:B------:R-:W-:-:S12]  /*0900*/  UIMAD.WIDE.U32.X UR8, UR14, UR17, UR12, UP0 ;  /* 0x000000110e0872a5 */ /* 0x000fd800080e040c */
.L_x_5:
[----:B------:R-:W-:Y:S01]  /*0910*/  USHF.R.U64 UR48, UR8, UR15, UR9 ;  /* 0x0000000f08307299 */ /* 0x000fe20008001209 */
[----:B------:R-:W-:Y:S01]  /*0920*/  I2FP.F32.U32 R0, UR7 ;  /* 0x0000000700007c45 */ /* 0x000fe20008201000 */
[----:B------:R-:W-:Y:S01]  /*0930*/  USHF.R.U32.HI UR5, URZ, UR15, UR9 ;  /* 0x0000000f3f057299 */ /* 0x000fe20008011609 */
[----:B-1----:R-:W-:Y:S01]  /*0940*/  R2UR UR12, R2 ;  /* 0x00000000020c72ca */ /* 0x002fe200000e0000 */
[----:B------:R-:W-:Y:S02]  /*0950*/  UIADD3 UR6, UP0, URZ, -UR48, URZ ;  /* 0x800000303f067290 */ /* 0x000fe4000ff1e03f */
[----:B------:R-:W-:Y:S01]  /*0960*/  FMUL R0, R0, UR20 ;  /* 0x0000001400007c20 */ /* 0x000fe20008400000 */
[----:B------:R-:W-:Y:S01]  /*0970*/  ULDC.64 UR8, c[0x0][0x620] ;  /* 0x0001880000087ab9 */ /* 0x000fe20000000a00 */
[----:B------:R-:W-:Y:S01]  /*0980*/  UIADD3.X UR5, URZ, ~UR5, URZ, UP0, !UPT ;  /* 0x800000053f057290 */ /* 0x000fe200087fe43f */
[----:B------:R-:W-:Y:S01]  /*0990*/  UMOV UR10, UR18 ;  /* 0x00000012000a7c82 */ /* 0x000fe20008000000 */
[----:B------:R-:W-:-:S02]  /*09a0*/  UMOV UR11, UR19 ;  /* 0x00000013000b7c82 */ /* 0x000fc40008000000 */
[----:B------:R-:W-:Y:S01]  /*09b0*/  UIMAD UR5, UR5, UR8, URZ ;  /* 0x00000008050572a4 */ /* 0x000fe2000f8e023f */
[----:B------:R-:W0:Y:S01]  /*09c0*/  F2I.U32.TRUNC.NTZ R0, R0 ;  /* 0x0000000000007305 */ /* 0x000e22000020f000 */
[----:B------:R-:W-:Y:S02]  /*09d0*/  UIMAD.WIDE.U32 UR10, UR6, UR8, UR10 ;  /* 0x00000008060a72a5 */ /* 0x000fe4000f8e000a */
[----:B------:R-:W-:Y:S01]  /*09e0*/  UIMAD UR6, UR6, UR9, UR5 ;  /* 0x00000009060672a4 */ /* 0x000fe2000f8e0205 */
[----:B------:R-:W-:Y:S01]  /*09f0*/  ULDC UR21, c[0x0][0x658] ;  /* 0x0001960000157ab9 */ /* 0x000fe20000000800 */
[----:B------:R-:W-:Y:S02]  /*0a00*/  UMOV UR19, 0xffffffff ;  /* 0xffffffff00137882 */ /* 0x000fe40000000000 */
[----:B------:R-:W-:Y:S01]  /*0a10*/  UIADD3 UR6, UR11, UR6, URZ ;  /* 0x000000060b067290 */ /* 0x000fe2000fffe03f */
[----:B------:R-:W-:Y:S01]  /*0a20*/  ULDC UR15, c[0x0][0x618] ;  /* 0x00018600000f7ab9 */ /* 0x000fe20000000800 */
[----:B------:R-:W-:Y:S01]  /*0a30*/  ULDC.64 UR8, c[0x0][0x640] ;  /* 0x0001900000087ab9 */ /* 0x000fe20000000a00 */
[----:B------:R-:W-:Y:S01]  /*0a40*/  USHF.L.U32 UR11, UR19, UR21, URZ ;  /* 0x00000015130b7299 */ /* 0x000fe2000800063f */
[----:B------:R-:W-:Y:S01]  /*0a50*/  ISETP.NE.U32.AND P0, PT, RZ, UR8, PT ;  /* 0x00000008ff007c0c */ /* 0x000fe2000bf05070 */
[----:B------:R-:W-:-:S02]  /*0a60*/  USHF.R.U64 UR19, UR10, UR15, UR6 ;  /* 0x0000000f0a137299 */ /* 0x000fc40008001206 */
[----:B------:R-:W-:Y:S01]  /*0a70*/  USHF.R.U32.HI UR10, URZ, UR15, UR6 ;  /* 0x0000000f3f0a7299 */ /* 0x000fe20008011606 */
[----:B0-----:R-:W-:Y:S01]  /*0a80*/  R2UR UR14, R0 ;  /* 0x00000000000e72ca */ /* 0x001fe200000e0000 */
[----:B------:R-:W-:Y:S01]  /*0a90*/  ULDC UR17, c[0x0][0x608] ;  /* 0x0001820000117ab9 */ /* 0x000fe20000000800 */
[----:B------:R-:W-:Y:S01]  /*0aa0*/  ISETP.NE.AND.EX P0, PT, RZ, UR9, PT, P0 ;  /* 0x00000009ff007c0c */ /* 0x000fe2000bf05300 */
[----:B------:R-:W-:Y:S02]  /*0ab0*/  USHF.R.U64 UR23, UR19, UR17, UR10 ;  /* 0x0000001113177299 */ /* 0x000fe4000800120a */
[----:B------:R-:W-:Y:S01]  /*0ac0*/  USHF.R.U32.HI UR10, URZ, UR17, UR10 ;  /* 0x000000113f0a7299 */ /* 0x000fe2000801160a */
[----:B------:R-:W-:Y:S01]  /*0ad0*/  UMOV UR16, 0x1 ;  /* 0x0000000100107882 */ /* 0x000fe20000000000 */
[----:B------:R-:W-:Y:S02]  /*0ae0*/  UIADD3 UR12, -UR12, URZ, URZ ;  /* 0x0000003f0c0c7290 */ /* 0x000fe4000fffe13f */
[----:B------:R-:W-:-:S02]  /*0af0*/  USHF.R.U64 UR24, UR23, UR21, UR10 ;  /* 0x0000001517187299 */ /* 0x000fc4000800120a */
[----:B------:R-:W-:Y:S01]  /*0b00*/  USHF.L.U32 UR6, UR16, UR21, URZ ;  /* 0x0000001510067299 */ /* 0x000fe2000800063f */
[----:B------:R-:W-:Y:S01]  /*0b10*/  ULDC UR13, c[0x0][0x144] ;  /* 0x00005100000d7ab9 */ /* 0x000fe20000000800 */
[----:B------:R-:W-:Y:S01]  /*0b20*/  ULDC UR5, c[0x0][0x600] ;  /* 0x0001800000057ab9 */ /* 0x000fe20000000800 */
[----:B------:R-:W-:Y:S02]  /*0b30*/  ULOP3.LUT UR16, URZ, UR11, URZ, 0x33, !UPT ;  /* 0x0000000b3f107292 */ /* 0x000fe4000f8e333f */
[----:B------:R-:W-:Y:S02]  /*0b40*/  USHF.R.U32.HI UR11, URZ, UR21, UR10 ;  /* 0x000000153f0b7299 */ /* 0x000fe4000801160a */
[----:B------:R-:W-:Y:S02]  /*0b50*/  UIADD3 UR18, UR5, -0x1, URZ ;  /* 0xffffffff05127890 */ /* 0x000fe4000fffe03f */
[----:B------:R-:W-:Y:S02]  /*0b60*/  UIADD3 UR20, -UR14, URZ, URZ ;  /* 0x0000003f0e147290 */ /* 0x000fe4000fffe13f */
[----:B------:R-:W-:Y:S01]  /*0b70*/  UIMAD UR4, UR13, UR12, UR4 ;  /* 0x0000000c0d0472a4 */ /* 0x000fe2000f8e0204 */
[----:B------:R-:W-:Y:S01]  /*0b80*/  ULDC UR25, c[0x0][0x148] ;  /* 0x0000520000197ab9 */ /* 0x000fe20000000800 */
[----:B------:R-:W-:Y:S01]  /*0b90*/  ULDC UR21, c[0x0][0x648] ;  /* 0x0001920000157ab9 */ /* 0x000fe20000000800 */
[----:B------:R-:W-:Y:S01]  /*0ba0*/  ULDC UR22, c[0x0][0x638] ;  /* 0x00018e0000167ab9 */ /* 0x000fe20000000800 */
[----:B------:R-:W-:Y:S01]  /*0bb0*/  UMOV UR10, UR24 ;  /* 0x00000018000a7c82 */ /* 0x000fe20008000000 */
[----:B------:R-:W-:Y:S07]  /*0bc0*/  @!P0 BRA `(.L_x_6) ;  /* 0x0000000000308947 */ /* 0x000fee0003800000 */
[----:B------:R-:W-:Y:S02]  /*0bd0*/  ULDC UR14, c[0x0][0x64c] ;  /* 0x00019300000e7ab9 */ /* 0x000fe40000000800 */
        /* <DEDUP_REMOVED lines=8> */
[----:B------:R-:W-:-:S07]  /*0c60*/  UIMAD.WIDE.U32.X UR8, UR17, UR9, UR14, UP0 ;  /* 0x00000009110872a5 */ /* 0x000fce00080e040e */
[----:B------:R-:W-:Y:S01]  /*0c70*/  UMOV UR10, UR8 ;  /* 0x00000008000a7c82 */ /* 0x000fe20008000000 */
[----:B------:R-:W-:-:S05]  /*0c80*/  UMOV UR11, UR9 ;  /* 0x00000009000b7c82 */ /* 0x000fca0008000000 */
.L_x_6:
[----:B------:R-:W-:Y:S01]  /*0c90*/  UISETP.NE.AND UP0, UPT, UR37, URZ, UPT ;  /* 0x0000003f2500728c */ /* 0x000fe2000bf05270 */
[----:B------:R-:W-:Y:S01]  /*0ca0*/  IMAD.MOV.U32 R0, RZ, RZ, 0x1 ;  /* 0x00000001ff007424 */ /* 0x000fe200078e00ff */
[----:B------:R-:W-:Y:S02]  /*0cb0*/  USHF.R.U64 UR8, UR10, UR21, UR11 ;  /* 0x000000150a087299 */ /* 0x000fe4000800120b */
[----:B------:R-:W-:Y:S02]  /*0cc0*/  ULOP3.LUT UR16, UR23, UR16, URZ, 0xc0, !UPT ;  /* 0x0000001017107292 */ /* 0x000fe4000f8ec03f */
[----:B------:R-:W-:Y:S02]  /*0cd0*/  ULOP3.LUT UR18, UR19, UR18, URZ, 0xc0, !UPT ;  /* 0x0000001213127292 */ /* 0x000fe4000f8ec03f */
[----:B------:R-:W-:-:S03]  /*0ce0*/  UIMAD UR16, UR6, UR8, UR16 ;  /* 0x00000008061072a4 */ /* 0x000fc6000f8e0210 */
[----:B------:R-:W-:Y:S02]  /*0cf0*/  @UP0 UIMAD UR4, UR25, UR20, UR7 ;  /* 0x00000014190402a4 */ /* 0x000fe4000f8e0207 */
[----:B------:R-:W-:-:S04]  /*0d00*/  UIADD3 UR7, -UR8, URZ, URZ ;  /* 0x0000003f08077290 */ /* 0x000fc8000fffe13f */
[----:B------:R-:W-:-:S03]  /*0d10*/  UIMAD UR6, UR7, UR22, UR24 ;  /* 0x00000016070672a4 */ /* 0x000fc6000f8e0218 */
[----:B------:R-:W-:Y:S01]  /*0d20*/  ULDC UR7, c[0x0][0x610] ;  /* 0x0001840000077ab9 */ /* 0x000fe20000000800 */
[----:B------:R-:W-:Y:S02]  /*0d30*/  UIMAD UR6, UR6, UR5, UR18 ;  /* 0x00000005060672a4 */ /* 0x000fe4000f8e0212 */
[----:B------:R-:W-:-:S04]  /*0d40*/  UIMAD UR4, UR16, UR7, UR4 ;  /* 0x00000007100472a4 */ /* 0x000fc8000f8e0204 */
[----:B------:R-:W-:Y:S02]  /*0d50*/  USEL UR49, UR6, UR4, !UP0 ;  /* 0x0000000406317287 */ /* 0x000fe4000c000000 */
[----:B------:R-:W-:-:S12]  /*0d60*/  USEL UR50, UR4, UR6, !UP0 ;  /* 0x0000000604327287 */ /* 0x000fd8000c000000 */
.L_x_4:
[----:B------:R-:W-:-:S08]  /*0d70*/  NOP ;  /* 0x0000000000007918 */ /* 0x000fd00000000000 */
[----:B------:R-:W0:Y:S02]  /*0d80*/  USETMAXREG.TRY_ALLOC.CTAPOOL UP0, 0xf0 ;  /* 0x000000f0000079c8 */ /* 0x000e240008000600 */
[----:B0-----:R-:W-:-:S13]  /*0d90*/  PLOP3.LUT P0, PT, PT, PT, UP0, 0x80, 0x0 ;  /* 0x000000000000781c */ /* 0x001fda0003f0f008 */
[----:B------:R-:W-:Y:S05]  /*0da0*/  @!P0 BRA `(.L_x_4) ;  /* 0xfffffffc00f08947 */ /* 0x000fea000383ffff */
[----:B------:R-:W-:Y:S01]  /*0db0*/  ULDC.64 UR4, c[0x0][0x598] ;  /* 0x0001660000047ab9 */ /* 0x000fe20000000a00 */
[----:B------:R-:W-:Y:S01]  /*0dc0*/  ULDC.64 UR56, c[0x0][0x208] ;  /* 0x0000820000387ab9 */ /* 0x000fe20000000a00 */
[----:B------:R-:W-:-:S04]  /*0dd0*/  ISETP.NE.U32.AND P0, PT, RZ, UR4, PT ;  /* 0x00000004ff007c0c */ /* 0x000fc8000bf05070 */
[----:B------:R-:W-:-:S13]  /*0de0*/  ISETP.NE.AND.EX P0, PT, RZ, UR5, PT, P0 ;  /* 0x00000005ff007c0c */ /* 0x000fda000bf05300 */
[----:B------:R-:W-:Y:S05]  /*0df0*/  @!P0 BRA `(.L_x_7) ;  /* 0x00000000001c8947 */ /* 0x000fea0003800000 */
[----:B------:R-:W0:Y:S02]  /*0e00*/  LDC.64 R2, c[0x0][0x598] ;  /* 0x00016600ff027b82 */ /* 0x000e240000000a00 */
[----:B0-----:R-:W2:Y:S02]  /*0e10*/  LDG.E.64 R2, desc[UR56][R2.64] ;  /* 0x0000003802027981 */ /* 0x001ea4000c1e1b00 */
[----:B--2---:R-:W-:-:S04]  /*0e20*/  ISETP.NE.U32.AND P0, PT, R2, RZ, PT ;  /* 0x000000ff0200720c */ /* 0x004fc80003f05070 */
[----:B------:R-:W-:-:S13]  /*0e30*/  ISETP.NE.AND.EX P0, PT, R3, RZ, PT, P0 ;  /* 0x000000ff0300720c */ /* 0x000fda0003f05300 */
[----:B------:R-:W-:Y:S05]  /*0e40*/  @!P0 BRA `(.L_x_7) ;  /* 0x0000000000088947 */ /* 0x000fea0003800000 */
[----:B------:R0:W5:Y:S01]  /*0e50*/  LD.E R16, desc[UR56][R2.64] ;  /* 0x0000003802107980 */ /* 0x000162000c101900 */
[----:B------:R-:W-:Y:S05]  /*0e60*/  BRA `(.L_x_8) ;  /* 0x0000000000247947 */ /* 0x000fea0003800000 */
.L_x_7:
[----:B------:R-:W-:Y:S02]  /*0e70*/  ULDC.64 UR4, c[0x0][0x588] ;  /* 0x0001620000047ab9 */ /* 0x000fe40000000a00 */
[----:B------:R-:W-:-:S04]  /*0e80*/  ISETP.NE.U32.AND P0, PT, RZ, UR4, PT ;  /* 0x00000004ff007c0c */ /* 0x000fc8000bf05070 */
[----:B------:R-:W-:-:S13]  /*0e90*/  ISETP.NE.AND.EX P0, PT, RZ, UR5, PT, P0 ;  /* 0x00000005ff007c0c */ /* 0x000fda000bf05300 */
[----:B------:R-:W-:Y:S05]  /*0ea0*/  @!P0 BRA `(.L_x_9) ;  /* 0x00000000000c8947 */ /* 0x000fea0003800000 */
[----:B------:R-:W0:Y:S02]  /*0eb0*/  LDC.64 R16, c[0x0][0x588] ;  /* 0x00016200ff107b82 */ /* 0x000e240000000a00 */
[----:B0-----:R1:W5:Y:S01]  /*0ec0*/  LDG.E R16, desc[UR56][R16.64] ;  /* 0x0000003810107981 */ /* 0x001362000c1e1900 */
[----:B------:R-:W-:Y:S05]  /*0ed0*/  BRA `(.L_x_8) ;  /* 0x0000000000087947 */ /* 0x000fea0003800000 */
.L_x_9:
[----:B------:R-:W-:Y:S02]  /*0ee0*/  ULDC UR4, c[0x0][0x580] ;  /* 0x0001600000047ab9 */ /* 0x000fe40000000800 */
[----:B------:R-:W-:-:S07]  /*0ef0*/  IMAD.U32 R16, RZ, RZ, UR4 ;  /* 0x00000004ff107e24 */ /* 0x000fce000f8e00ff */
.L_x_8:
[----:B------:R-:W-:Y:S02]  /*0f00*/  ULDC.64 UR4, c[0x0][0x5a0] ;  /* 0x0001680000047ab9 */ /* 0x000fe40000000a00 */
[----:B------:R-:W-:-:S04]  /*0f10*/  ISETP.NE.U32.AND P0, PT, RZ, UR4, PT ;  /* 0x00000004ff007c0c */ /* 0x000fc8000bf05070 */
[----:B------:R-:W-:-:S13]  /*0f20*/  ISETP.NE.AND.EX P0, PT, RZ, UR5, PT, P0 ;  /* 0x00000005ff007c0c */ /* 0x000fda000bf05300 */
[----:B------:R-:W-:Y:S05]  /*0f30*/  @!P0 BRA `(.L_x_10) ;  /* 0x00000000001c8947 */ /* 0x000fea0003800000 */
[----:B0-----:R-:W0:Y:S02]  /*0f40*/  LDC.64 R2, c[0x0][0x5a0] ;  /* 0x00016800ff027b82 */ /* 0x001e240000000a00 */
[----:B0-----:R-:W2:Y:S02]  /*0f50*/  LDG.E.64 R2, desc[UR56][R2.64] ;  /* 0x0000003802027981 */ /* 0x001ea4000c1e1b00 */
[----:B--2---:R-:W-:-:S04]  /*0f60*/  ISETP.NE.U32.AND P0, PT, R2, RZ, PT ;  /* 0x000000ff0200720c */ /* 0x004fc80003f05070 */
[----:B------:R-:W-:-:S13]  /*0f70*/  ISETP.NE.AND.EX P0, PT, R3, RZ, PT, P0 ;  /* 0x000000ff0300720c */ /* 0x000fda0003f05300 */
[----:B------:R-:W-:Y:S05]  /*0f80*/  @!P0 BRA `(.L_x_10) ;  /* 0x0000000000088947 */ /* 0x000fea0003800000 */
[----:B-1----:R0:W5:Y:S01]  /*0f90*/  LD.E R17, desc[UR56][R2.64] ;  /* 0x0000003802117980 */ /* 0x002162000c101900 */
[----:B------:R-:W-:Y:S05]  /*0fa0*/  BRA `(.L_x_11) ;  /* 0x0000000000247947 */ /* 0x000fea0003800000 */
.L_x_10:
[----:B------:R-:W-:Y:S02]  /*0fb0*/  ULDC.64 UR4, c[0x0][0x590] ;  /* 0x0001640000047ab9 */ /* 0x000fe40000000a00 */
[----:B------:R-:W-:-:S04]  /*0fc0*/  ISETP.NE.U32.AND P0, PT, RZ, UR4, PT ;  /* 0x00000004ff007c0c */ /* 0x000fc8000bf05070 */
[----:B------:R-:W-:-:S13]  /*0fd0*/  ISETP.NE.AND.EX P0, PT, RZ, UR5, PT, P0 ;  /* 0x00000005ff007c0c */ /* 0x000fda000bf05300 */
[----:B------:R-:W-:Y:S05]  /*0fe0*/  @!P0 BRA `(.L_x_12) ;  /* 0x00000000000c8947 */ /* 0x000fea0003800000 */
[----:B0-----:R-:W1:Y:S02]  /*0ff0*/  LDC.64 R2, c[0x0][0x590] ;  /* 0x00016400ff027b82 */ /* 0x001e640000000a00 */
[----:B-1----:R1:W5:Y:S01]  /*1000*/  LDG.E R17, desc[UR56][R2.64] ;  /* 0x0000003802117981 */ /* 0x002362000c1e1900 */
[----:B------:R-:W-:Y:S05]  /*1010*/  BRA `(.L_x_11) ;  /* 0x0000000000087947 */ /* 0x000fea0003800000 */
.L_x_12:
[----:B------:R-:W-:Y:S02]  /*1020*/  ULDC UR4, c[0x0][0x584] ;  /* 0x0001610000047ab9 */ /* 0x000fe40000000800 */
[----:B-1----:R-:W-:-:S07]  /*1030*/  IMAD.U32 R17, RZ, RZ, UR4 ;  /* 0x00000004ff117e24 */ /* 0x002fce000f8e00ff */
.L_x_11:
[----:B------:R-:W-:-:S13]  /*1040*/  LOP3.LUT P0, RZ, R0, 0xff, RZ, 0xc0, !PT ;  /* 0x000000ff00ff7812 */ /* 0x000fda000780c0ff */
[----:B------:R-:W-:Y:S05]  /*1050*/  @!P0 EXIT ;  /* 0x000000000000894d */ /* 0x000fea0003800000 */
[----:B------:R-:W-:Y:S01]  /*1060*/  ULDC UR4, c[0x0][0x28c] ;  /* 0x0000a30000047ab9 */ /* 0x000fe20000000800 */
[----:B------:R-:W-:Y:S01]  /*1070*/  ULDC.64 UR40, c[0x0][0x5c8] ;  /* 0x0001720000287ab9 */ /* 0x000fe20000000a00 */
[----:B------:R-:W-:Y:S02]  /*1080*/  UIADD3 UR4, UR4, 0x7f, URZ ;  /* 0x0000007f04047890 */ /* 0x000fe4000fffe03f */
[----:B------:R-:W-:Y:S02]  /*1090*/  USHF.L.U64.HI UR38, UR40, 0x7, UR41 ;  /* 0x0000000728267899 */ /* 0x000fe40008010229 */
[----:B------:R-:W-:Y:S02]  /*10a0*/  USHF.R.S32.HI UR5, URZ, 0x1f, UR4 ;  /* 0x0000001f3f057899 */ /* 0x000fe40008011404 */
[----:B------:R-:W-:Y:S02]  /*10b0*/  USHF.L.U64.HI UR42, UR40, 0x3, UR41 ;  /* 0x00000003282a7899 */ /* 0x000fe40008010229 */
[----:B------:R-:W-:-:S02]  /*10c0*/  ULEA.HI UR5, UR5, UR4, URZ, 0x7 ;  /* 0x0000000405057291 */ /* 0x000fc4000f8f383f */
[----:B------:R-:W-:Y:S02]  /*10d0*/  USHF.L.U32 UR39, UR40, 0x7, URZ ;  /* 0x0000000728277899 */ /* 0x000fe4000800063f */
[----:B------:R-:W-:Y:S02]  /*10e0*/  USHF.L.U32 UR43, UR40, 0x3, URZ ;  /* 0x00000003282b7899 */ /* 0x000fe4000800063f */
[----:B------:R-:W-:Y:S02]  /*10f0*/  USHF.L.U64.HI UR41, UR40, 0x8, UR41 ;  /* 0x0000000828297899 */ /* 0x000fe40008010229 */
[----:B------:R-:W-:Y:S01]  /*1100*/  USHF.R.S32.HI UR53, URZ, 0x7, UR5 ;  /* 0x000000073f357899 */ /* 0x000fe20008011405 */
[----:B------:R-:W-:Y:S01]  /*1110*/  UMOV UR52, URZ ;  /* 0x0000003f00347c82 */ /* 0x000fe20008000000 */
[----:B------:R-:W-:-:S10]  /*1120*/  UMOV UR51, URZ ;  /* 0x0000003f00337c82 */ /* 0x000fd40008000000 */
.L_x_116:
[----:B------:R-:W2:Y:S01]  /*1130*/  S2R R0, SR_TID.X ;  /* 0x0000000000007919 */ /* 0x000ea20000002100 */
[----:B------:R-:W3:Y:S01]  /*1140*/  S2UR UR7, SR_CgaCtaId ;  /* 0x00000000000779c3 */ /* 0x000ee20000008800 */
[----:B------:R-:W-:Y:S02]  /*1150*/  UMOV UR6, 0x400 ;  /* 0x0000040000067882 */ /* 0x000fe40000000000 */
[----:B---3--:R-:W-:Y:S01]  /*1160*/  ULEA UR6, UR7, UR6, 0x18 ;  /* 0x0000000607067291 */ /* 0x008fe2000f8ec03f */
[----:B--2---:R-:W-:-:S04]  /*1170*/  LOP3.LUT R0, R0, 0x80, RZ, 0xc0, !PT ;  /* 0x0000008000007812 */ /* 0x004fc800078ec0ff */
[----:B------:R-:W-:-:S06]  /*1180*/  SHF.R.U32.HI R0, RZ, 0x7, R0 ;  /* 0x00000007ff007819 */ /* 0x000fcc0000011600 */
[----:B------:R-:W2:Y:S02]  /*1190*/  SHFL.IDX PT, R0, R0, RZ, 0x1f ;  /* 0x00001fff00007589 */ /* 0x000ea400000e0000 */
[----:B--2---:R-:W-:-:S13]  /*11a0*/  R2UR UR4, R0 ;  /* 0x00000000000472ca */ /* 0x004fda00000e0000 */
[----:B------:R-:W-:-:S04]  /*11b0*/  ULEA.HI UR5, UR4, UR4, URZ, 0x1 ;  /* 0x0000000404057291 */ /* 0x000fc8000f8f083f */
[----:B------:R-:W-:-:S04]  /*11c0*/  ULOP3.LUT UR5, UR5, 0x7fffe, URZ, 0xc0, !UPT ;  /* 0x0007fffe05057892 */ /* 0x000fc8000f8ec03f */
[----:B------:R-:W-:-:S03]  /*11d0*/  UIADD3 UR5, UR4, -UR5, URZ ;  /* 0x8000000504057290 */ /* 0x000fc6000fffe03f */
[----:B------:R-:W-:Y:S01]  /*11e0*/  ULDC UR4, c[0x0][0x28c] ;  /* 0x0000a30000047ab9 */ /* 0x000fe20000000800 */
[----:B------:R-:W-:Y:S01]  /*11f0*/  ULEA UR5, UR5, UR6, 0xd ;  /* 0x0000000605057291 */ /* 0x000fe2000f8e683f */
[----:B------:R-:W-:-:S03]  /*1200*/  ISETP.LT.AND P0, PT, RZ, UR4, PT ;  /* 0x00000004ff007c0c */ /* 0x000fc6000bf01270 */
[----:B------:R-:W-:-:S04]  /*1210*/  UIADD3 UR5, UR5, 0x100, URZ ;  /* 0x0000010005057890 */ /* 0x000fc8000fffe03f */
[----:B------:R-:W-:-:S04]  /*1220*/  USHF.R.U32.HI UR5, URZ, 0x4, UR5 ;  /* 0x000000043f057899 */ /* 0x000fc80008011605 */
[----:B------:R-:W-:Y:S02]  /*1230*/  ULOP3.LUT UR54, UR5, 0x3fff, URZ, 0xc0, !UPT ;  /* 0x00003fff05367892 */ /* 0x000fe4000f8ec03f */
[----:B01---5:R-:W-:Y:S10]  /*1240*/  @P0 BRA `(.L_x_13) ;  /* 0x0000000000400947 */ /* 0x023ff40003800000 */
[----:B------:R-:W-:Y:S01]  /*1250*/  MOV R0, 0x0 ;  /* 0x0000000000007802 */ /* 0x000fe20000000f00 */
[----:B------:R-:W-:Y:S01]  /*1260*/  ULDC.64 UR4, c[0x4][0x68] ;  /* 0x01001a0000047ab9 */ /* 0x000fe20000000a00 */
[----:B------:R-:W-:Y:S01]  /*1270*/  ULDC.64 UR6, c[0x4][0x8] ;  /* 0x0100020000067ab9 */ /* 0x000fe20000000a00 */
[----:B------:R-:W-:Y:S01]  /*1280*/  IMAD.U32 R4, RZ, RZ, UR4 ;  /* 0x00000004ff047e24 */ /* 0x000fe2000f8e00ff */
[----:B------:R2:W3:Y:S01]  /*1290*/  LDC.64 R14, c[0x4][R0] ;  /* 0x01000000000e7b82 */ /* 0x0004e20000000a00 */
[----:B------:R-:W-:Y:S01]  /*12a0*/  IMAD.U32 R5, RZ, RZ, UR5 ;  /* 0x00000005ff057e24 */ /* 0x000fe2000f8e00ff */
[----:B------:R-:W-:Y:S01]  /*12b0*/  ULDC.64 UR4, c[0x4][0x70] ;  /* 0x01001c0000047ab9 */ /* 0x000fe20000000a00 */
[----:B------:R-:W-:Y:S02]  /*12c0*/  IMAD.U32 R10, RZ, RZ, UR6 ;  /* 0x00000006ff0a7e24 */ /* 0x000fe4000f8e00ff */
[----:B------:R-:W-:Y:S02]  /*12d0*/  IMAD.U32 R6, RZ, RZ, UR4 ;  /* 0x00000004ff067e24 */ /* 0x000fe4000f8e00ff */
[----:B------:R-:W-:-:S02]  /*12e0*/  IMAD.U32 R7, RZ, RZ, UR5 ;  /* 0x00000005ff077e24 */ /* 0x000fc4000f8e00ff */
[----:B------:R-:W-:Y:S02]  /*12f0*/  IMAD.U32 R11, RZ, RZ, UR7 ;  /* 0x00000007ff0b7e24 */ /* 0x000fe4000f8e00ff */
[----:B------:R-:W-:Y:S02]  /*1300*/  IMAD.MOV.U32 R8, RZ, RZ, 0x1e1 ;  /* 0x000001e1ff087424 */ /* 0x000fe400078e00ff */
[----:B------:R-:W-:Y:S02]  /*1310*/  IMAD.MOV.U32 R12, RZ, RZ, 0x1 ;  /* 0x00000001ff0c7424 */ /* 0x000fe400078e00ff */
[----:B--2---:R-:W-:-:S07]  /*1320*/  IMAD.MOV.U32 R13, RZ, RZ, RZ ;  /* 0x000000ffff0d7224 */ /* 0x004fce00078e00ff */
[----:B------:R-:W-:-:S07]  /*1330*/  LEPC R20, `(.L_x_13) ;  /* 0x000000001014794e */ /* 0x000fce0000000000 */
[----:B01-3-5:R-:W-:Y:S05]  /*1340*/  CALL.ABS.NOINC R14 ;  /* 0x000000000e007343 */ /* 0x02bfea0003c00000 */
.L_x_13:
[----:B------:R-:W-:-:S06]  /*1350*/  ULOP3.LUT UR4, UR36, 0x1, URZ, 0xfc, !UPT ;  /* 0x0000000124047892 */ /* 0x000fcc000f8efc3f */
[----:B------:R-:W-:-:S05]  /*1360*/  IMAD.U32 R0, RZ, RZ, UR4 ;  /* 0x00000004ff007e24 */ /* 0x000fca000f8e00ff */
[----:B------:R-:W-:-:S13]  /*1370*/  ISETP.NE.AND P0, PT, R0, 0x3, PT ;  /* 0x000000030000780c */ /* 0x000fda0003f05270 */
[----:B------:R-:W-:Y:S05]  /*1380*/  @!P0 BRA `(.L_x_14) ;  /* 0x0000000000048947 */ /* 0x000fea0003800000 */
[----:B------:R-:W-:Y:S01]  /*1390*/  BPT.TRAP 0x1 ;  /* 0x000000040000795c */ /* 0x000fe20000300000 */
.L_x_14:
[----:B------:R-:W2:Y:S01]  /*13a0*/  S2UR UR5, SR_CgaCtaId ;  /* 0x00000000000579c3 */ /* 0x000ea20000008800 */
[----:B------:R-:W-:Y:S01]  /*13b0*/  UMOV UR4, 0x400 ;  /* 0x0000040000047882 */ /* 0x000fe20000000000 */
[----:B01----:R-:W-:Y:S02]  /*13c0*/  IMAD.U32 R3, RZ, RZ, UR52 ;  /* 0x00000034ff037e24 */ /* 0x003fe4000f8e00ff */
[----:B------:R-:W-:-:S03]  /*13d0*/  IMAD.U32 R5, RZ, RZ, UR51 ;  /* 0x00000033ff057e24 */ /* 0x000fc6000f8e00ff */
[----:B------:R-:W-:Y:S01]  /*13e0*/  SHF.L.U32 R3, R3, 0x1f, RZ ;  /* 0x0000001f03037819 */ /* 0x000fe200000006ff */
[----:B--2---:R-:W-:-:S06]  /*13f0*/  ULEA UR4, UR5, UR4, 0x18 ;  /* 0x0000000405047291 */ /* 0x004fcc000f8ec03f */
[----:B------:R-:W-:-:S04]  /*1400*/  IMAD.U32 R0, RZ, RZ, UR4 ;  /* 0x00000004ff007e24 */ /* 0x000fc8000f8e00ff */
[----:B------:R-:W-:-:S04]  /*1410*/  IMAD R4, R5, 0x8, R0 ;  /* 0x0000000805047824 */ /* 0x000fc800078e0200 */
[----:B------:R0:W1:Y:S01]  /*1420*/  SYNCS.PHASECHK.TRANS64.TRYWAIT P1, [R4+URZ], R3 ;  /* 0x00000003040075a7 */ /* 0x000062000802017f */
[----:B------:R-:W-:Y:S05]  /*1430*/  @!P0 BRA `(.L_x_15) ;  /* 0x0000000000048947 */ /* 0x000fea0003800000 */
[----:B------:R-:W-:Y:S01]  /*1440*/  BPT.TRAP 0x1 ;  /* 0x000000040000795c */ /* 0x000fe20000300000 */
.L_x_15:
[----:B-1----:R-:W-:Y:S05]  /*1450*/  @P1 BRA `(.L_x_16) ;  /* 0x0000000000081947 */ /* 0x002fea0003800000 */
[----:B------:R-:W1:Y:S02]  /*1460*/  SYNCS.PHASECHK.TRANS64.TRYWAIT P1, [R4+URZ], R3 ;  /* 0x00000003040075a7 */ /* 0x000e64000802017f */
[----:B-1----:R-:W-:Y:S05]  /*1470*/  @!P1 BRA `(.L_x_17) ;  /* 0x0000013800889947 */ /* 0x002fea0003800000 */
.L_x_16:
[----:B------:R-:W-:-:S04]  /*1480*/  UISETP.LT.AND UP0, UPT, UR53, 0x1, UPT ;  /* 0x000000013500788c */ /* 0x000fc8000bf01270 */
[----:B------:R-:W-:-:S06]  /*1490*/  USEL UR4, UR53, 0x1, UP0 ;  /* 0x0000000135047887 */ /* 0x000fcc0008000000 */
[----:B01----:R-:W-:Y:S01]  /*14a0*/  IMAD.U32 R3, RZ, RZ, UR4 ;  /* 0x00000004ff037e24 */ /* 0x003fe2000f8e00ff */
[----:B------:R-:W-:Y:S05]  /*14b0*/  WARPSYNC.ALL ;  /* 0x0000000000007948 */ /* 0x000fea0003800000 */
[----:B------:R-:W-:-:S04]  /*14c0*/  IADD3 R3, -R3, UR53, RZ ;  /* 0x0000003503037c10 */ /* 0x000fc8000fffe1ff */
[----:B------:R-:W-:Y:S02]  /*14d0*/  ISETP.GE.AND P1, PT, R3, 0x1, PT ;  /* 0x000000010300780c */ /* 0x000fe40003f26270 */
[----:B------:R-:W-:Y:S01]  /*14e0*/  R2UR UR4, R0 ;  /* 0x00000000000472ca */ /* 0x000fe200000e0000 */
[----:B------:R-:W-:Y:S01]  /*14f0*/  ULOP3.LUT UR54, UR54, 0x10000, URZ, 0xfc, !UPT ;  /* 0x0001000036367892 */ /* 0x000fe2000f8efc3f */
[----:B------:R-:W-:Y:S01]  /*1500*/  WARPGROUP.ARRIVE ;  /* 0x00000000000079c5 */ /* 0x000fe20000000000 */
[----:B------:R-:W-:Y:S01]  /*1510*/  UMOV UR9, 0x40000040 ;  /* 0x4000004000097882 */ /* 0x000fe20000000000 */
[----:B------:R-:W-:Y:S01]  /*1520*/  UMOV UR11, 0x40000040 ;  /* 0x40000040000b7882 */ /* 0x000fe20000000000 */
[----:B------:R-:W-:Y:S01]  /*1530*/  ULEA UR58, UR51, UR54, 0xc ;  /* 0x00000036333a7291 */ /* 0x000fe2000f8e603f */
[----:B------:R0:W-:Y:S01]  /*1540*/  STL [R1+0xa0], R234 ;  /* 0x0000a0ea01007387 */ /* 0x0001e20000100800 */
[----:B------:R-:W-:Y:S01]  /*1550*/  UMOV UR17, UR9 ;  /* 0x0000000900117c82 */ /* 0x000fe20008000000 */
[----:B------:R-:W-:Y:S01]  /*1560*/  UMOV UR19, 0x40000040 ;  /* 0x4000004000137882 */ /* 0x000fe20000000000 */
[----:B------:R-:W-:Y:S01]  /*1570*/  UMOV UR5, UR9 ;  /* 0x0000000900057c82 */ /* 0x000fe20008000000 */
[----:B------:R-:W-:Y:S01]  /*1580*/  UMOV UR7, 0x40000040 ;  /* 0x4000004000077882 */ /* 0x000fe20000000000 */
[----:B------:R-:W-:Y:S01]  /*1590*/  UMOV UR13, UR9 ;  /* 0x00000009000d7c82 */ /* 0x000fe20008000000 */
[----:B------:R-:W-:Y:S01]  /*15a0*/  UMOV UR8, UR58 ;  /* 0x0000003a00087c82 */ /* 0x000fe20008000000 */
[----:B------:R-:W-:Y:S01]  /*15b0*/  UIADD3 UR4, UR4, 0x20100, URZ ;  /* 0x0002010004047890 */ /* 0x000fe2000fffe03f */
[----:B------:R-:W-:Y:S01]  /*15c0*/  UMOV UR16, UR8 ;  /* 0x0000000800107c82 */ /* 0x000fe20008000000 */
[----:B------:R-:W-:-:S02]  /*15d0*/  UMOV UR12, UR8 ;  /* 0x00000008000c7c82 */ /* 0x000fc40008000000 */
[----:B------:R-:W-:Y:S01]  /*15e0*/  USHF.R.U32.HI UR4, URZ, 0x4, UR4 ;  /* 0x000000043f047899 */ /* 0x000fe20008011604 */
[----:B------:R-:W-:Y:S01]  /*15f0*/  UMOV UR15, 0x40000040 ;  /* 0x40000040000f7882 */ /* 0x000fe20000000000 */
[----:B------:R-:W-:Y:S02]  /*1600*/  UMOV UR24, UR8 ;  /* 0x0000000800187c82 */ /* 0x000fe40008000000 */
[----:B------:R-:W-:Y:S01]  /*1610*/  ULOP3.LUT UR4, UR4, 0x3fff, URZ, 0xc0, !UPT ;  /* 0x00003fff04047892 */ /* 0x000fe2000f8ec03f */
[----:B------:R-:W-:Y:S01]  /*1620*/  UMOV UR25, UR9 ;  /* 0x0000000900197c82 */ /* 0x000fe20008000000 */
[----:B------:R-:W-:Y:S02]  /*1630*/  UMOV UR27, 0x40000040 ;  /* 0x40000040001b7882 */ /* 0x000fe40000000000 */
[----:B------:R-:W-:Y:S01]  /*1640*/  ULOP3.LUT UR55, UR4, 0x10000, URZ, 0xfc, !UPT ;  /* 0x0001000004377892 */ /* 0x000fe2000f8efc3f */
[----:B------:R-:W-:Y:S02]  /*1650*/  UMOV UR28, UR8 ;  /* 0x00000008001c7c82 */ /* 0x000fe40008000000 */
[----:B------:R-:W-:Y:S01]  /*1660*/  UMOV UR4, UR8 ;  /* 0x0000000800047c82 */ /* 0x000fe20008000000 */
[----:B------:R-:W-:Y:S01]  /*1670*/  UIMAD UR59, UR51, 0x380, UR55 ;  /* 0x00000380333b78a4 */ /* 0x000fe2000f8e0237 */
[----:B------:R-:W-:Y:S01]  /*1680*/  UMOV UR29, UR9 ;  /* 0x00000009001d7c82 */ /* 0x000fe20008000000 */
[----:B------:R-:W-:-:S02]  /*1690*/  UMOV UR31, 0x40000040 ;  /* 0x40000040001f7882 */ /* 0x000fc40000000000 */
[----:B------:R-:W-:Y:S02]  /*16a0*/  UIADD3 UR18, UR59, 0x80, URZ ;  /* 0x000000803b127890 */ /* 0x000fe4000fffe03f */
[----:B------:R-:W-:Y:S02]  /*16b0*/  UIADD3 UR6, UR59, 0x100, URZ ;  /* 0x000001003b067890 */ /* 0x000fe4000fffe03f */
[----:B------:R-:W-:Y:S01]  /*16c0*/  UMOV UR10, UR59 ;  /* 0x0000003b000a7c82 */ /* 0x000fe20008000000 */
[----:B------:R-:W-:Y:S01]  /*16d0*/  UIADD3 UR14, UR59, 0x180, URZ ;  /* 0x000001803b0e7890 */ /* 0x000fe2000fffe03f */
[----:B------:R-:W-:Y:S01]  /*16e0*/  IGMMA.64x16x32.S8.S8 R4, gdesc[UR8], RZ, !UPT, gsb0 ;  /* 0x00600000080479f1 */ /* 0x000fe2000c0410ff */
[----:B------:R-:W-:Y:S02]  /*16f0*/  UIADD3 UR26, UR59, 0x200, URZ ;  /* 0x000002003b1a7890 */ /* 0x000fe4000fffe03f */
[----:B------:R-:W-:Y:S02]  /*1700*/  UIADD3 UR30, UR59, 0x280, URZ ;  /* 0x000002803b1e7890 */ /* 0x000fe4000fffe03f */
[----:B------:R-:W-:Y:S01]  /*1710*/  UIADD3 UR22, UR59, 0x300, URZ ;  /* 0x000003003b167890 */ /* 0x000fe2000fffe03f */
[----:B------:R-:W-:Y:S01]  /*1720*/  UMOV UR20, UR8 ;  /* 0x0000000800147c82 */ /* 0x000fe20008000000 */
[----:B------:R-:W-:Y:S01]  /*1730*/  UMOV UR21, UR9 ;  /* 0x0000000900157c82 */ /* 0x000fe20008000000 */
[----:B------:R-:W-:Y:S01]  /*1740*/  UMOV UR23, 0x40000040 ;  /* 0x4000004000177882 */ /* 0x000fe20000000000 */
[----:B------:R-:W-:-:S03]  /*1750*/  UIADD3 UR46, UR59, 0x182, URZ ;  /* 0x000001823b2e7890 */ /* 0x000fc6000fffe03f */
[----:B------:R-:W-:Y:S01]  /*1760*/  UMOV UR34, UR22 ;  /* 0x0000001600227c82 */ /* 0x000fe20008000000 */
[----:B------:R-:W-:Y:S01]  /*1770*/  UMOV UR35, UR23 ;  /* 0x0000001700237c82 */ /* 0x000fe20008000000 */
[----:B------:R-:W-:Y:S01]  /*1780*/  UMOV UR47, 0x40000040 ;  /* 0x40000040002f7882 */ /* 0x000fe20000000000 */
[----:B------:R-:W-:Y:S02]  /*1790*/  WARPGROUP.DEPBAR.LE gsb0, 0x0 ;  /* 0x00008000000079c5 */ /* 0x000fe40000010000 */
[----:B------:R-:W-:-:S06]  /*17a0*/  WARPGROUP.ARRIVE ;  /* 0x00000000000079c5 */ /* 0x000fcc0000000000 */
[----:B------:R-:W-:Y:S03]  /*17b0*/  IGMMA.64x16x32.S8.S8 R208, gdesc[UR16], RZ, !UPT, gsb0 ;  /* 0x0060000010d079f1 */ /* 0x000fe6000c0410ff */
[----:B------:R-:W-:Y:S02]  /*17c0*/  WARPGROUP.DEPBAR.LE gsb0, 0x0 ;  /* 0x00008000000079c5 */ /* 0x000fe40000010000 */
[----:B------:R-:W-:-:S06]  /*17d0*/  WARPGROUP.ARRIVE ;  /* 0x00000000000079c5 */ /* 0x000fcc0000000000 */
[----:B------:R-:W-:Y:S01]  /*17e0*/  IGMMA.64x16x32.S8.S8 R176, gdesc[UR4], RZ, !UPT, gsb0 ;  /* 0x0060000004b079f1 */ /* 0x000fe2000c0410ff */
[----:B------:R-:W-:Y:S02]  /*17f0*/  UIADD3 UR4, UR58, 0x400, URZ ;  /* 0x000004003a047890 */ /* 0x000fe4000fffe03f */
[----:B------:R-:W-:Y:S02]  /*1800*/  WARPGROUP.DEPBAR.LE gsb0, 0x0 ;  /* 0x00008000000079c5 */ /* 0x000fe40000010000 */
[----:B------:R-:W-:-:S06]  /*1810*/  WARPGROUP.ARRIVE ;  /* 0x00000000000079c5 */ /* 0x000fcc0000000000 */
[----:B------:R-:W-:Y:S03]  /*1820*/  IGMMA.64x16x32.S8.S8 R144, gdesc[UR12], RZ, !UPT, gsb0 ;  /* 0x006000000c9079f1 */ /* 0x000fe6000c0410ff */
        /* <DEDUP_REMOVED lines=8> */
[----:B------:R-:W-:Y:S01]  /*18b0*/  IGMMA.64x16x32.S8.S8 R48, gdesc[UR20], RZ, !UPT, gsb0 ;  /* 0x00600000143079f1 */ /* 0x000fe2000c0410ff */
[----:B------:R-:W-:Y:S01]  /*18c0*/  UMOV UR20, UR4 ;  /* 0x0000000400147c82 */ /* 0x000fe20008000000 */
[----:B------:R-:W-:Y:S01]  /*18d0*/  UMOV UR21, 0x40000040 ;  /* 0x4000004000157882 */ /* 0x000fe20000000000 */
[----:B------:R-:W-:Y:S01]  /*18e0*/  UMOV UR28, UR20 ;  /* 0x00000014001c7c82 */ /* 0x000fe20008000000 */
        /* <DEDUP_REMOVED lines=11> */
[----:B------:R-:W-:-:S02]  /*19a0*/  WARPGROUP.DEPBAR.LE gsb0, 0x0 ;  /* 0x00008000000079c5 */ /* 0x000fc40000010000 */
[----:B------:R-:W-:-:S06]  /*19b0*/  WARPGROUP.ARRIVE ;  /* 0x00000000000079c5 */ /* 0x000fcc0000000000 */
[----:B------:R-:W-:Y:S01]  /*19c0*/  IGMMA.64x16x32.S8.S8 R40, gdesc[UR20], RZ, !UPT, gsb0 ;  /* 0x00600000142879f1 */ /* 0x000fe2000c0410ff */
[----:B------:R-:W-:Y:S01]  /*19d0*/  UIADD3 UR20, UR58, 0xc00, URZ ;  /* 0x00000c003a147890 */ /* 0x000fe2000fffe03f */
        /* <DEDUP_REMOVED lines=35> */
[----:B------:R-:W-:Y:S01]  /*1c10*/  WARPGROUP.ARRIVE ;  /* 0x00000000000079c5 */ /* 0x000fe20000000000 */
[----:B------:R-:W-:Y:S02]  /*1c20*/  IMAD.MOV.U32 R21, RZ, RZ, R24 ;  /* 0x000000ffff157224 */ /* 0x000fe400078e0018 */
[----:B------:R-:W-:Y:S02]  /*1c30*/  IMAD.MOV.U32 R20, RZ, RZ, R25 ;  /* 0x000000ffff147224 */ /* 0x000fe400078e0019 */
[----:B------:R-:W-:Y:S01]  /*1c40*/  IMAD.MOV.U32 R19, RZ, RZ, R26 ;  /* 0x000000ffff137224 */ /* 0x000fe200078e001a */
[----:B------:R-:W-:Y:S01]  /*1c50*/  IGMMA.64x16x32.S8.S8 R224, gdesc[UR8], RZ, !UPT, gsb0 ;  /* 0x0060000008e079f1 */ /* 0x000fe2000c0410ff */
[----:B------:R-:W-:Y:S01]  /*1c60*/  IMAD.MOV.U32 R18, RZ, RZ, R27 ;  /* 0x000000ffff127224 */ /* 0x000fe200078e001b */
[----:B------:R-:W-:Y:S01]  /*1c70*/  UMOV UR9, UR21 ;  /* 0x0000001500097c82 */ /* 0x000fe20008000000 */
[----:B------:R-:W-:Y:S02]  /*1c80*/  IMAD.MOV.U32 R15, RZ, RZ, R28 ;  /* 0x000000ffff0f7224 */ /* 0x000fe400078e001c */
[----:B------:R-:W-:-:S02]  /*1c90*/  IMAD.MOV.U32 R14, RZ, RZ, R29 ;  /* 0x000000ffff0e7224 */ /* 0x000fc400078e001d */
[----:B------:R-:W-:Y:S02]  /*1ca0*/  IMAD.MOV.U32 R13, RZ, RZ, R30 ;  /* 0x000000ffff0d7224 */ /* 0x000fe400078e001e */
[----:B------:R-:W-:Y:S02]  /*1cb0*/  IMAD.MOV.U32 R12, RZ, RZ, R31 ;  /* 0x000000ffff0c7224 */ /* 0x000fe400078e001f */
[----:B------:R-:W-:Y:S02]  /*1cc0*/  IMAD.MOV.U32 R232, RZ, RZ, R15 ;  /* 0x000000ffffe87224 */ /* 0x000fe400078e000f */
[----:B------:R-:W-:Y:S02]  /*1cd0*/  IMAD.MOV.U32 R233, RZ, RZ, R14 ;  /* 0x000000ffffe97224 */ /* 0x000fe400078e000e */
[----:B0-----:R-:W-:Y:S02]  /*1ce0*/  IMAD.MOV.U32 R234, RZ, RZ, R13 ;  /* 0x000000ffffea7224 */ /* 0x001fe400078e000d */
[----:B------:R-:W-:Y:S01]  /*1cf0*/  IMAD.MOV.U32 R235, RZ, RZ, R12 ;  /* 0x000000ffffeb7224 */ /* 0x000fe200078e000c */
[----:B------:R-:W-:-:S02]  /*1d00*/  WARPGROUP.DEPBAR.LE gsb0, 0x0 ;  /* 0x00008000000079c5 */ /* 0x000fc40000010000 */
[----:B------:R-:W-:Y:S01]  /*1d10*/  WARPGROUP.ARRIVE ;  /* 0x00000000000079c5 */ /* 0x000fe20000000000 */
[----:B------:R0:W-:Y:S04]  /*1d20*/  STL.64 [R1+0x98], R230 ;  /* 0x000098e601007387 */ /* 0x0001e80000100a00 */
[----:B------:R1:W-:Y:S01]  /*1d30*/  STL.64 [R1+0x90], R228 ;  /* 0x000090e401007387 */ /* 0x0003e20000100a00 */
[----:B------:R-:W-:Y:S01]  /*1d40*/  IGMMA.64x16x32.S8.S8 R192, gdesc[UR16], RZ, !UPT, gsb0 ;  /* 0x0060000010c079f1 */ /* 0x000fe2000c0410ff */
[----:B0-----:R-:W-:Y:S02]  /*1d50*/  IMAD.MOV.U32 R230, RZ, RZ, R19 ;  /* 0x000000ffffe67224 */ /* 0x001fe400078e0013 */
[----:B------:R-:W-:Y:S02]  /*1d60*/  IMAD.MOV.U32 R231, RZ, RZ, R18 ;  /* 0x000000ffffe77224 */ /* 0x000fe400078e0012 */
[----:B-1----:R-:W-:-:S02]  /*1d70*/  IMAD.MOV.U32 R228, RZ, RZ, R21 ;  /* 0x000000ffffe47224 */ /* 0x002fc400078e0015 */
[----:B------:R-:W-:Y:S01]  /*1d80*/  IMAD.MOV.U32 R229, RZ, RZ, R20 ;  /* 0x000000ffffe57224 */ /* 0x000fe200078e0014 */
[----:B------:R-:W-:Y:S02]  /*1d90*/  WARPGROUP.DEPBAR.LE gsb0, 0x0 ;  /* 0x00008000000079c5 */ /* 0x000fe40000010000 */
[----:B------:R-:W-:-:S06]  /*1da0*/  WARPGROUP.ARRIVE ;  /* 0x00000000000079c5 */ /* 0x000fcc0000000000 */
[----:B------:R-:W-:Y:S01]  /*1db0*/  IGMMA.64x16x32.S8.S8 R160, gdesc[UR4], RZ, !UPT, gsb0 ;  /* 0x0060000004a079f1 */ /* 0x000fe2000c0410ff */
[----:B------:R-:W-:Y:S01]  /*1dc0*/  UMOV UR4, UR24 ;  /* 0x0000001800047c82 */ /* 0x000fe20008000000 */
[----:B------:R-:W-:Y:S01]  /*1dd0*/  UMOV UR24, UR8 ;  /* 0x0000000800187c82 */ /* 0x000fe20008000000 */
[----:B------:R-:W-:Y:S01]  /*1de0*/  UMOV UR8, UR20 ;  /* 0x0000001400087c82 */ /* 0x000fe20008000000 */
[----:B------:R-:W-:Y:S01]  /*1df0*/  UMOV UR5, 0x40000040 ;  /* 0x4000004000057882 */ /* 0x000fe20000000000 */
[----:B------:R-:W-:Y:S01]  /*1e00*/  UMOV UR16, UR4 ;  /* 0x0000000400107c82 */ /* 0x000fe20008000000 */
[----:B------:R-:W-:Y:S01]  /*1e10*/  UMOV UR17, UR5 ;  /* 0x0000000500117c82 */ /* 0x000fe20008000000 */
[----:B------:R-:W-:Y:S01]  /*1e20*/  UMOV UR44, UR4 ;  /* 0x00000004002c7c82 */ /* 0x000fe20008000000 */
[----:B------:R-:W-:Y:S01]  /*1e30*/  UMOV UR45, UR5 ;  /* 0x00000005002d7c82 */ /* 0x000fe20008000000 */
[----:B------:R-:W-:Y:S02]  /*1e40*/  WARPGROUP.DEPBAR.LE gsb0, 0x0 ;  /* 0x00008000000079c5 */ /* 0x000fe40000010000 */
[----:B------:R-:W-:-:S06]  /*1e50*/  WARPGROUP.ARRIVE ;  /* 0x00000000000079c5 */ /* 0x000fcc0000000000 */
[----:B------:R-:W-:Y:S01]  /*1e60*/  IGMMA.64x16x32.S8.S8 R128, gdesc[UR12], RZ, !UPT, gsb0 ;  /* 0x006000000c8079f1 */ /* 0x000fe2000c0410ff */
        /* <DEDUP_REMOVED lines=17> */
[----:B------:R-:W-:Y:S01]  /*1f80*/  UMOV UR34, UR18 ;  /* 0x0000001200227c82 */ /* 0x000fe20008000000 */
[----:B------:R-:W-:Y:S01]  /*1f90*/  UMOV UR35, UR19 ;  /* 0x0000001300237c82 */ /* 0x000fe20008000000 */
[----:B------:R-:W-:Y:S01]  /*1fa0*/  UMOV UR19, 0x40000040 ;  /* 0x4000004000137882 */ /* 0x000fe20000000000 */
        /* <DEDUP_REMOVED lines=11> */
[----:B------:R-:W-:Y:S01]  /*2060*/  UIADD3 UR22, UR59, 0x2, URZ ;  /* 0x000000023b167890 */ /* 0x000fe2000fffe03f */
[----:B------:R-:W-:Y:S01]  /*2070*/  UMOV UR20, UR4 ;  /* 0x0000000400147c82 */ /* 0x000fe20008000000 */
[----:B------:R-:W-:Y:S01]  /*2080*/  UMOV UR21, UR5 ;  /* 0x0000000500157c82 */ /* 0x000fe20008000000 */
[----:B------:R-:W-:-:S04]  /*2090*/  UMOV UR23, 0x40000040 ;  /* 0x4000004000177882 */ /* 0x000fc80000000000 */
[----:B------:R-:W-:Y:S01]  /*20a0*/  UMOV UR6, UR22 ;  /* 0x0000001600067c82 */ /* 0x000fe20008000000 */
[----:B------:R-:W-:Y:S02]  /*20b0*/  WARPGROUP.DEPBAR.LE gsb0, 0x0 ;  /* 0x00008000000079c5 */ /* 0x000fe40000010000 */
[----:B------:R-:W-:-:S06]  /*20c0*/  WARPGROUP.ARRIVE ;  /* 0x00000000000079c5 */ /* 0x000fcc0000000000 */
[----:B------:R-:W-:Y:S01]  /*20d0*/  IGMMA.64x16x32.S8.S8 R88, gdesc[UR24], RZ, !UPT, gsb0 ;  /* 0x00600000185879f1 */ /* 0x000fe2000c0410ff */
[----:B------:R-:W-:Y:S01]  /*20e0*/  UIADD3 UR26, UR59, 0x202, URZ ;  /* 0x000002023b1a7890 */ /* 0x000fe2000fffe03f */
[----:B------:R-:W-:Y:S01]  /*20f0*/  UMOV UR24, UR4 ;  /* 0x0000000400187c82 */ /* 0x000fe20008000000 */
[----:B------:R-:W-:Y:S01]  /*2100*/  UMOV UR25, UR5 ;  /* 0x0000000500197c82 */ /* 0x000fe20008000000 */
[----:B------:R-:W-:Y:S01]  /*2110*/  UMOV UR27, 0x40000040 ;  /* 0x40000040001b7882 */ /* 0x000fe20000000000 */
[----:B------:R-:W-:Y:S02]  /*2120*/  WARPGROUP.DEPBAR.LE gsb0, 0x0 ;  /* 0x00008000000079c5 */ /* 0x000fe40000010000 */
[----:B------:R-:W-:-:S06]  /*2130*/  WARPGROUP.ARRIVE ;  /* 0x00000000000079c5 */ /* 0x000fcc0000000000 */
[----:B------:R-:W-:Y:S01]  /*2140*/  IGMMA.64x16x32.S8.S8 R120, gdesc[UR12], RZ, !UPT, gsb0 ;  /* 0x006000000c7879f1 */ /* 0x000fe2000c0410ff */
[----:B------:R-:W-:Y:S02]  /*2150*/  UIADD3 UR12, UR59, 0x82, URZ ;  /* 0x000000823b0c7890 */ /* 0x000fe4000fffe03f */
[----:B------:R-:W-:Y:S02]  /*2160*/  UIADD3 UR13, UR59, 0x102, URZ ;  /* 0x000001023b0d7890 */ /* 0x000fe4000fffe03f */
[----:B------:R-:W-:Y:S01]  /*2170*/  UIADD3 UR14, UR59, 0x282, URZ ;  /* 0x000002823b0e7890 */ /* 0x000fe2000fffe03f */
[----:B------:R-:W-:Y:S02]  /*2180*/  UMOV UR15, 0x40000040 ;  /* 0x40000040000f7882 */ /* 0x000fe40000000000 */
[----:B------:R-:W-:Y:S01]  /*2190*/  UMOV UR18, UR12 ;  /* 0x0000000c00127c82 */ /* 0x000fe20008000000 */
[----:B------:R-:W-:Y:S01]  /*21a0*/  UMOV UR12, UR4 ;  /* 0x00000004000c7c82 */ /* 0x000fe20008000000 */
[----:B------:R-:W-:Y:S01]  /*21b0*/  UMOV UR22, UR13 ;  /* 0x0000000d00167c82 */ /* 0x000fe20008000000 */
[----:B------:R-:W-:Y:S01]  /*21c0*/  UMOV UR13, UR5 ;  /* 0x00000005000d7c82 */ /* 0x000fe20008000000 */
[----:B------:R-:W-:-:S02]  /*21d0*/  WARPGROUP.DEPBAR.LE gsb0, 0x0 ;  /* 0x00008000000079c5 */ /* 0x000fc40000010000 */
        /* <DEDUP_REMOVED lines=14> */
[----:B------:R-:W-:Y:S03]  /*22c0*/  IGMMA.64x16x32.S8.S8 R4, gdesc[UR4], R4, gsb0 ;  /* 0x00600000040479f1 */ /* 0x000fe60008041004 */
[----:B------:R-:W-:Y:S02]  /*22d0*/  WARPGROUP.DEPBAR.LE gsb0, 0x0 ;  /* 0x00008000000079c5 */ /* 0x000fe40000010000 */
[----:B------:R-:W-:-:S06]  /*22e0*/  WARPGROUP.ARRIVE ;  /* 0x00000000000079c5 */ /* 0x000fcc0000000000 */
[----:B------:R-:W-:Y:S01]  /*22f0*/  IGMMA.64x16x32.S8.S8 R208, gdesc[UR16], R208, gsb0 ;  /* 0x0060000010d079f1 */ /* 0x000fe200080410d0 */
[----:B------:R-:W-:Y:S02]  /*2300*/  UIADD3 UR16, UR58, 0x402, URZ ;  /* 0x000004023a107890 */ /* 0x000fe4000fffe03f */
[----:B------:R-:W-:Y:S02]  /*2310*/  WARPGROUP.DEPBAR.LE gsb0, 0x0 ;  /* 0x00008000000079c5 */ /* 0x000fe40000010000 */
[----:B------:R-:W-:-:S06]  /*2320*/  WARPGROUP.ARRIVE ;  /* 0x00000000000079c5 */ /* 0x000fcc0000000000 */
[----:B------:R-:W-:Y:S03]  /*2330*/  IGMMA.64x16x32.S8.S8 R176, gdesc[UR20], R176, gsb0 ;  /* 0x0060000014b079f1 */ /* 0x000fe600080410b0 */
        /* <DEDUP_REMOVED lines=11> */
[----:B------:R-:W-:Y:S01]  /*23f0*/  IGMMA.64x16x32.S8.S8 R48, gdesc[UR8], R48, gsb0 ;  /* 0x00600000083079f1 */ /* 0x000fe20008041030 */
        /* <DEDUP_REMOVED lines=37> */
[----:B------:R-:W-:Y:S04]  /*2650*/  STL.64 [R1], R228 ;  /* 0x000000e401007387 */ /* 0x000fe80000100a00 */
[----:B------:R-:W-:Y:S04]  /*2660*/  STL.64 [R1+0x8], R230 ;  /* 0x000008e601007387 */ /* 0x000fe80000100a00 */
[----:B------:R-:W-:Y:S04]  /*2670*/  STL.64 [R1+0x10], R232 ;  /* 0x000010e801007387 */ /* 0x000fe80000100a00 */
[----:B------:R0:W-:Y:S04]  /*2680*/  STL.64 [R1+0x18], R234 ;  /* 0x000018ea01007387 */ /* 0x0001e80000100a00 */
[----:B0-----:R-:W2:Y:S04]  /*2690*/  LDL.LU R234, [R1+0xa0] ;  /* 0x0000a00001ea7983 */ /* 0x001ea80000300800 */
[----:B------:R-:W3:Y:S04]  /*26a0*/  LDL.LU.64 R230, [R1+0x98] ;  /* 0x0000980001e67983 */ /* 0x000ee80000300a00 */
[----:B------:R-:W3:Y:S01]  /*26b0*/  LDL.LU.64 R228, [R1+0x90] ;  /* 0x0000900001e47983 */ /* 0x000ee20000300a00 */
        /* <DEDUP_REMOVED lines=14> */
[----:B------:R-:W-:Y:S01]  /*27a0*/  UIADD3 UR30, UR59, 0x304, URZ ;  /* 0x000003043b1e7890 */ /* 0x000fe2000fffe03f */
[----:B------:R-:W-:Y:S01]  /*27b0*/  UMOV UR31, 0x40000040 ;  /* 0x40000040001f7882 */ /* 0x000fe20000000000 */
[----:B--2---:R-:W-:Y:S01]  /*27c0*/  STL [R1+0x88], R234 ;  /* 0x000088ea01007387 */ /* 0x004fe20000100800 */
[----:B---3--:R-:W-:-:S06]  /*27d0*/  WARPGROUP.ARRIVE ;  /* 0x00000000000079c5 */ /* 0x008fcc0000000000 */
[----:B------:R-:W-:Y:S01]  /*27e0*/  IGMMA.64x16x32.S8.S8 R224, gdesc[UR4], R224, gsb0 ;  /* 0x0060000004e079f1 */ /* 0x000fe200080410e0 */
[----:B------:R-:W-:Y:S02]  /*27f0*/  UMOV UR5, 0x40000040 ;  /* 0x4000004000057882 */ /* 0x000fe40000000000 */
[----:B------:R-:W-:Y:S02]  /*2800*/  WARPGROUP.DEPBAR.LE gsb0, 0x0 ;  /* 0x00008000000079c5 */ /* 0x000fe40000010000 */
[----:B------:R-:W-:Y:S01]  /*2810*/  WARPGROUP.ARRIVE ;  /* 0x00000000000079c5 */ /* 0x000fe20000000000 */
[----:B------:R-:W-:Y:S01]  /*2820*/  UMOV UR29, UR5 ;  /* 0x00000005001d7c82 */ /* 0x000fe20008000000 */
[----:B------:R-:W-:Y:S04]  /*2830*/  STL.64 [R1+0x80], R230 ;  /* 0x000080e601007387 */ /* 0x000fe80000100a00 */
[----:B------:R-:W-:Y:S01]  /*2840*/  IGMMA.64x16x32.S8.S8 R192, gdesc[UR16], R192, gsb0 ;  /* 0x0060000010c079f1 */ /* 0x000fe200080410c0 */
[----:B------:R-:W-:Y:S01]  /*2850*/  UIADD3 UR16, UR58, 0xc02, URZ ;  /* 0x00000c023a107890 */ /* 0x000fe2000fffe03f */
[----:B------:R0:W-:Y:S01]  /*2860*/  STL.64 [R1+0x78], R228 ;  /* 0x000078e401007387 */ /* 0x0001e20000100a00 */
[----:B------:R-:W-:-:S07]  /*2870*/  UIADD3 UR17, UR58, 0x4, URZ ;  /* 0x000000043a117890 */ /* 0x000fce000fffe03f */
[----:B------:R-:W-:Y:S01]  /*2880*/  UMOV UR4, UR17 ;  /* 0x0000001100047c82 */ /* 0x000fe20008000000 */
[----:B------:R-:W-:Y:S02]  /*2890*/  WARPGROUP.DEPBAR.LE gsb0, 0x0 ;  /* 0x00008000000079c5 */ /* 0x000fe40000010000 */
[----:B------:R-:W-:Y:S01]  /*28a0*/  WARPGROUP.ARRIVE ;  /* 0x00000000000079c5 */ /* 0x000fe20000000000 */
[----:B0-----:R-:W2:Y:S01]  /*28b0*/  LDL.LU.64 R228, [R1] ;  /* 0x0000000001e47983 */ /* 0x001ea20000300a00 */
[----:B------:R-:W-:-:S03]  /*28c0*/  UMOV UR28, UR4 ;  /* 0x00000004001c7c82 */ /* 0x000fc60008000000 */
[----:B------:R-:W2:Y:S01]  /*28d0*/  LDL.LU.64 R230, [R1+0x8] ;  /* 0x0000080001e67983 */ /* 0x000ea20000300a00 */
[----:B------:R-:W-:Y:S03]  /*28e0*/  IGMMA.64x16x32.S8.S8 R160, gdesc[UR20], R160, gsb0 ;  /* 0x0060000014a079f1 */ /* 0x000fe600080410a0 */
[----:B------:R-:W2:Y:S04]  /*28f0*/  LDL.LU.64 R232, [R1+0x10] ;  /* 0x0000100001e87983 */ /* 0x000ea80000300a00 */
[----:B------:R-:W2:Y:S01]  /*2900*/  LDL.LU.64 R234, [R1+0x18] ;  /* 0x0000180001ea7983 */ /* 0x000ea20000300a00 */
        /* <DEDUP_REMOVED lines=26> */
[----:B------:R-:W-:Y:S01]  /*2ab0*/  IGMMA.64x16x32.S8.S8 R24, gdesc[UR8], R24, gsb0 ;  /* 0x00600000081879f1 */ /* 0x000fe20008041018 */
[----:B------:R-:W-:Y:S01]  /*2ac0*/  UMOV UR10, UR6 ;  /* 0x00000006000a7c82 */ /* 0x000fe20008000000 */
[----:B------:R-:W-:Y:S01]  /*2ad0*/  UMOV UR11, UR7 ;  /* 0x00000007000b7c82 */ /* 0x000fe20008000000 */
[----:B------:R-:W-:Y:S01]  /*2ae0*/  UMOV UR7, 0x40000040 ;  /* 0x4000004000077882 */ /* 0x000fe20000000000 */
[----:B------:R-:W-:Y:S02]  /*2af0*/  WARPGROUP.DEPBAR.LE gsb0, 0x0 ;  /* 0x00008000000079c5 */ /* 0x000fe40000010000 */
[----:B------:R-:W-:-:S06]  /*2b00*/  WARPGROUP.ARRIVE ;  /* 0x00000000000079c5 */ /* 0x000fcc0000000000 */
[----:B------:R-:W-:Y:S01]  /*2b10*/  IGMMA.64x16x32.S8.S8 R56, gdesc[UR12], R56, gsb0 ;  /* 0x006000000c3879f1 */ /* 0x000fe20008041038 */
[----:B------:R-:W-:Y:S01]  /*2b20*/  UIADD3 UR14, UR59, 0x4, URZ ;  /* 0x000000043b0e7890 */ /* 0x000fe2000fffe03f */
[----:B------:R-:W-:Y:S01]  /*2b30*/  UMOV UR12, UR4 ;  /* 0x00000004000c7c82 */ /* 0x000fe20008000000 */
[----:B------:R-:W-:-:S05]  /*2b40*/  UMOV UR13, UR5 ;  /* 0x00000005000d7c82 */ /* 0x000fca0008000000 */
[----:B------:R-:W-:Y:S01]  /*2b50*/  UMOV UR6, UR14 ;  /* 0x0000000e00067c82 */ /* 0x000fe20008000000 */
[----:B------:R-:W-:Y:S02]  /*2b60*/  WARPGROUP.DEPBAR.LE gsb0, 0x0 ;  /* 0x00008000000079c5 */ /* 0x000fe40000010000 */
[----:B------:R-:W-:-:S06]  /*2b70*/  WARPGROUP.ARRIVE ;  /* 0x00000000000079c5 */ /* 0x000fcc0000000000 */
[----:B------:R-:W-:Y:S01]  /*2b80*/  IGMMA.64x16x32.S8.S8 R88, gdesc[UR24], R88, gsb0 ;  /* 0x00600000185879f1 */ /* 0x000fe20008041058 */
[----:B------:R-:W-:Y:S01]  /*2b90*/  UIADD3 UR26, UR59, 0x84, URZ ;  /* 0x000000843b1a7890 */ /* 0x000fe2000fffe03f */
[----:B------:R-:W-:Y:S01]  /*2ba0*/  UMOV UR24, UR4 ;  /* 0x0000000400187c82 */ /* 0x000fe20008000000 */
[----:B------:R-:W-:Y:S01]  /*2bb0*/  UMOV UR25, UR5 ;  /* 0x0000000500197c82 */ /* 0x000fe20008000000 */
[----:B------:R-:W-:Y:S02]  /*2bc0*/  WARPGROUP.DEPBAR.LE gsb0, 0x0 ;  /* 0x00008000000079c5 */ /* 0x000fe40000010000 */
[----:B------:R-:W-:-:S06]  /*2bd0*/  WARPGROUP.ARRIVE ;  /* 0x00000000000079c5 */ /* 0x000fcc0000000000 */
[----:B------:R-:W-:Y:S03]  /*2be0*/  IGMMA.64x16x32.S8.S8 R120, gdesc[UR44], R120, gsb0 ;  /* 0x006000002c7879f1 */ /* 0x000fe60008041078 */
[----:B------:R-:W-:Y:S02]  /*2bf0*/  WARPGROUP.DEPBAR.LE gsb0, 0x0 ;  /* 0x00008000000079c5 */ /* 0x000fe40000010000 */
[----:B------:R-:W-:-:S06]  /*2c00*/  WARPGROUP.ARRIVE ;  /* 0x00000000000079c5 */ /* 0x000fcc0000000000 */
[----:B------:R-:W-:Y:S01]  /*2c10*/  IGMMA.64x16x32.S8.S8 R152, gdesc[UR20], R152, gsb0 ;  /* 0x00600000149879f1 */ /* 0x000fe20008041098 */
[----:B------:R-:W-:Y:S01]  /*2c20*/  UMOV UR27, 0x40000040 ;  /* 0x40000040001b7882 */ /* 0x000fe20000000000 */
[----:B------:R-:W-:Y:S01]  /*2c30*/  UMOV UR15, 0x40000040 ;  /* 0x40000040000f7882 */ /* 0x000fe20000000000 */
[----:B------:R-:W-:Y:S01]  /*2c40*/  UMOV UR20, UR4 ;  /* 0x0000000400147c82 */ /* 0x000fe20008000000 */
[----:B------:R-:W-:Y:S01]  /*2c50*/  UMOV UR21, UR5 ;  /* 0x0000000500157c82 */ /* 0x000fe20008000000 */
[----:B------:R-:W-:Y:S02]  /*2c60*/  WARPGROUP.DEPBAR.LE gsb0, 0x0 ;  /* 0x00008000000079c5 */ /* 0x000fe40000010000 */
[----:B------:R-:W-:-:S06]  /*2c70*/  WARPGROUP.ARRIVE ;  /* 0x00000000000079c5 */ /* 0x000fcc0000000000 */
[----:B------:R-:W-:Y:S01]  /*2c80*/  IGMMA.64x16x32.S8.S8 R184, gdesc[UR16], R184, gsb0 ;  /* 0x0060000010b879f1 */ /* 0x000fe200080410b8 */
[----:B------:R-:W-:Y:S01]  /*2c90*/  UIADD3 UR22, UR59, 0x184, URZ ;  /* 0x000001843b167890 */ /* 0x000fe2000fffe03f */
[----:B------:R-:W-:Y:S01]  /*2ca0*/  UMOV UR23, 0x40000040 ;  /* 0x4000004000177882 */ /* 0x000fe20000000000 */
[----:B------:R-:W-:Y:S01]  /*2cb0*/  UMOV UR16, UR4 ;  /* 0x0000000400107c82 */ /* 0x000fe20008000000 */
[----:B------:R-:W-:Y:S01]  /*2cc0*/  UMOV UR17, UR5 ;  /* 0x0000000500117c82 */ /* 0x000fe20008000000 */
        /* <DEDUP_REMOVED lines=8> */
[----:B------:R-:W-:Y:S01]  /*2d50*/  WARPGROUP.ARRIVE ;  /* 0x00000000000079c5 */ /* 0x000fe20000000000 */
[----:B------:R-:W-:Y:S01]  /*2d60*/  UMOV UR14, UR8 ;  /* 0x00000008000e7c82 */ /* 0x000fe20008000000 */
[----:B------:R-:W-:Y:S01]  /*2d70*/  UIADD3 UR18, UR59, 0x204, URZ ;  /* 0x000002043b127890 */ /* 0x000fe2000fffe03f */
[----:B------:R-:W-:Y:S01]  /*2d80*/  IMAD.MOV.U32 R20, RZ, RZ, R5 ;  /* 0x000000ffff147224 */ /* 0x000fe200078e0005 */
[----:B------:R-:W-:Y:S01]  /*2d90*/  UMOV UR19, 0x40000040 ;  /* 0x4000004000137882 */ /* 0x000fe20000000000 */
[----:B------:R-:W-:Y:S01]  /*2da0*/  UIADD3 UR10, UR59, 0x284, URZ ;  /* 0x000002843b0a7890 */ /* 0x000fe2000fffe03f */
[----:B------:R-:W-:Y:S01]  /*2db0*/  IGMMA.64x16x32.S8.S8 R208, gdesc[UR24], R208, gsb0 ;  /* 0x0060000018d079f1 */ /* 0x000fe200080410d0 */
[----:B------:R-:W-:Y:S01]  /*2dc0*/  UMOV UR9, UR5 ;  /* 0x0000000500097c82 */ /* 0x000fe20008000000 */
[----:B------:R-:W-:Y:S01]  /*2dd0*/  UMOV UR11, 0x40000040 ;  /* 0x40000040000b7882 */ /* 0x000fe20000000000 */
[----:B------:R-:W-:-:S02]  /*2de0*/  IMAD.MOV.U32 R15, RZ, RZ, R8 ;  /* 0x000000ffff0f7224 */ /* 0x000fc400078e0008 */
[----:B------:R-:W-:Y:S02]  /*2df0*/  IMAD.MOV.U32 R14, RZ, RZ, R9 ;  /* 0x000000ffff0e7224 */ /* 0x000fe400078e0009 */
[----:B------:R-:W-:Y:S02]  /*2e00*/  IMAD.MOV.U32 R13, RZ, RZ, R10 ;  /* 0x000000ffff0d7224 */ /* 0x000fe400078e000a */
[----:B------:R-:W-:Y:S02]  /*2e10*/  IMAD.MOV.U32 R12, RZ, RZ, R11 ;  /* 0x000000ffff0c7224 */ /* 0x000fe400078e000b */
[----:B------:R-:W-:Y:S02]  /*2e20*/  IMAD.MOV.U32 R21, RZ, RZ, R4 ;  /* 0x000000ffff157224 */ /* 0x000fe400078e0004 */
[----:B------:R-:W-:Y:S02]  /*2e30*/  IMAD.MOV.U32 R19, RZ, RZ, R6 ;  /* 0x000000ffff137224 */ /* 0x000fe400078e0006 */
[----:B------:R-:W-:Y:S01]  /*2e40*/  IMAD.MOV.U32 R18, RZ, RZ, R7 ;  /* 0x000000ffff127224 */ /* 0x000fe200078e0007 */
[----:B------:R-:W-:-:S02]  /*2e50*/  WARPGROUP.DEPBAR.LE gsb0, 0x0 ;  /* 0x00008000000079c5 */ /* 0x000fc40000010000 */
        /* <DEDUP_REMOVED lines=8> */
[----:B------:R-:W-:Y:S02]  /*2ee0*/  UMOV UR8, UR4 ;  /* 0x0000000400087c82 */ /* 0x000fe40008000000 */
[----:B------:R-:W-:Y:S02]  /*2ef0*/  WARPGROUP.DEPBAR.LE gsb0, 0x0 ;  /* 0x00008000000079c5 */ /* 0x000fe40000010000 */
[----:B------:R-:W-:-:S06]  /*2f00*/  WARPGROUP.ARRIVE ;  /* 0x00000000000079c5 */ /* 0x000fcc0000000000 */
[----:B------:R-:W-:Y:S03]  /*2f10*/  IGMMA.64x16x32.S8.S8 R80, gdesc[UR8], R80, gsb0 ;  /* 0x00600000085079f1 */ /* 0x000fe60008041050 */
[----:B------:R-:W-:Y:S02]  /*2f20*/  WARPGROUP.DEPBAR.LE gsb0, 0x0 ;  /* 0x00008000000079c5 */ /* 0x000fe40000010000 */
[----:B------:R-:W-:-:S06]  /*2f30*/  WARPGROUP.ARRIVE ;  /* 0x00000000000079c5 */ /* 0x000fcc0000000000 */
[----:B------:R-:W-:Y:S01]  /*2f40*/  IGMMA.64x16x32.S8.S8 R48, gdesc[UR28], R48, gsb0 ;  /* 0x006000001c3079f1 */ /* 0x000fe20008041030 */
[----:B------:R-:W-:Y:S01]  /*2f50*/  UIADD3 UR12, UR58, 0x404, URZ ;  /* 0x000004043a0c7890 */ /* 0x000fe2000fffe03f */
[----:B------:R-:W-:-:S06]  /*2f60*/  UMOV UR29, 0x40000040 ;  /* 0x40000040001d7882 */ /* 0x000fcc0000000000 */
[----:B------:R-:W-:Y:S01]  /*2f70*/  UMOV UR28, UR12 ;  /* 0x0000000c001c7c82 */ /* 0x000fe20008000000 */
[----:B------:R-:W-:Y:S02]  /*2f80*/  WARPGROUP.DEPBAR.LE gsb0, 0x0 ;  /* 0x00008000000079c5 */ /* 0x000fe40000010000 */
[----:B------:R-:W-:-:S06]  /*2f90*/  WARPGROUP.ARRIVE ;  /* 0x00000000000079c5 */ /* 0x000fcc0000000000 */
[----:B------:R-:W-:Y:S01]  /*2fa0*/  IGMMA.64x16x32.S8.S8 R40, gdesc[UR28], R40, gsb0 ;  /* 0x006000001c2879f1 */ /* 0x000fe20008041028 */
[----:B------:R-:W-:Y:S01]  /*2fb0*/  UMOV UR8, UR28 ;  /* 0x0000001c00087c82 */ /* 0x000fe20008000000 */
        /* <DEDUP_REMOVED lines=27> */
[----:B--2---:R-:W-:-:S06]  /*3170*/  WARPGROUP.ARRIVE ;  /* 0x00000000000079c5 */ /* 0x004fcc0000000000 */
[----:B------:R-:W-:Y:S03]  /*3180*/  IGMMA.64x16x32.S8.S8 R228, gdesc[UR4], R228, gsb0 ;  /* 0x0060000004e479f1 */ /* 0x000fe600080410e4 */
[----:B------:R-:W-:Y:S02]  /*3190*/  WARPGROUP.DEPBAR.LE gsb0, 0x0 ;  /* 0x00008000000079c5 */ /* 0x000fe40000010000 */
[----:B------:R-:W-:Y:S02]  /*31a0*/  IMAD.MOV.U32 R5, RZ, RZ, R234 ;  /* 0x000000ffff057224 */ /* 0x000fe400078e00ea */
[----:B------:R-:W-:Y:S01]  /*31b0*/  IMAD.MOV.U32 R9, RZ, RZ, R230 ;  /* 0x000000ffff097224 */ /* 0x000fe200078e00e6 */
[----:B------:R-:W2:Y:S01]  /*31c0*/  LDL.LU R234, [R1+0x88] ;  /* 0x0000880001ea7983 */ /* 0x000ea20000300800 */
[----:B------:R-:W-:Y:S02]  /*31d0*/  IMAD.MOV.U32 R8, RZ, RZ, R231 ;  /* 0x000000ffff087224 */ /* 0x000fe400078e00e7 */
[----:B------:R-:W-:Y:S01]  /*31e0*/  IMAD.MOV.U32 R11, RZ, RZ, R228 ;  /* 0x000000ffff0b7224 */ /* 0x000fe200078e00e4 */
[----:B------:R-:W3:Y:S01]  /*31f0*/  LDL.LU.64 R230, [R1+0x80] ;  /* 0x0000800001e67983 */ /* 0x000ee20000300a00 */
[----:B------:R-:W-:-:S03]  /*3200*/  IMAD.MOV.U32 R10, RZ, RZ, R229 ;  /* 0x000000ffff0a7224 */ /* 0x000fc600078e00e5 */
[----:B------:R-:W3:Y:S01]  /*3210*/  LDL.LU.64 R228, [R1+0x78] ;  /* 0x0000780001e47983 */ /* 0x000ee20000300a00 */
[----:B------:R-:W-:Y:S01]  /*3220*/  UIADD3 UR8, UR58, 0x804, URZ ;  /* 0x000008043a087890 */ /* 0x000fe2000fffe03f */
[----:B------:R-:W-:-:S06]  /*3230*/  UMOV UR5, 0x40000040 ;  /* 0x4000004000057882 */ /* 0x000fcc0000000000 */
        /* <DEDUP_REMOVED lines=9> */
[----:B---3--:R-:W-:-:S06]  /*32d0*/  WARPGROUP.ARRIVE ;  /* 0x00000000000079c5 */ /* 0x008fcc0000000000 */
        /* <DEDUP_REMOVED lines=45> */
[----:B------:R-:W-:-:S06]  /*35b0*/  UMOV UR12, UR28 ;  /* 0x0000001c000c7c82 */ /* 0x000fcc0008000000 */
        /* <DEDUP_REMOVED lines=15> */
[----:B--2---:R0:W-:Y:S01]  /*36b0*/  STL [R1+0x70], R234 ;  /* 0x000070ea01007387 */ /* 0x0041e20000100800 */
[----:B------:R-:W-:Y:S02]  /*36c0*/  IMAD.MOV.U32 R7, RZ, RZ, R232 ;  /* 0x000000ffff077224 */ /* 0x000fe400078e00e8 */
[----:B------:R-:W-:Y:S01]  /*36d0*/  IMAD.MOV.U32 R6, RZ, RZ, R233 ;  /* 0x000000ffff067224 */ /* 0x000fe200078e00e9 */
[----:B------:R1:W-:Y:S01]  /*36e0*/  STL.64 [R1+0x68], R230 ;  /* 0x000068e601007387 */ /* 0x0003e20000100a00 */
[----:B------:R-:W-:Y:S02]  /*36f0*/  IMAD.MOV.U32 R4, RZ, RZ, R235 ;  /* 0x000000ffff047224 */ /* 0x000fe400078e00eb */
[----:B------:R-:W-:Y:S01]  /*3700*/  IMAD.MOV.U32 R232, RZ, RZ, R15 ;  /* 0x000000ffffe87224 */ /* 0x000fe200078e000f */
[----:B------:R2:W-:Y:S01]  /*3710*/  STL.64 [R1+0x60], R228 ;  /* 0x000060e401007387 */ /* 0x0005e20000100a00 */
[----:B------:R-:W-:-:S02]  /*3720*/  IMAD.MOV.U32 R233, RZ, RZ, R14 ;  /* 0x000000ffffe97224 */ /* 0x000fc400078e000e */
[----:B0-----:R-:W-:Y:S02]  /*3730*/  IMAD.MOV.U32 R234, RZ, RZ, R13 ;  /* 0x000000ffffea7224 */ /* 0x001fe400078e000d */
[----:B------:R-:W-:Y:S02]  /*3740*/  IMAD.MOV.U32 R235, RZ, RZ, R12 ;  /* 0x000000ffffeb7224 */ /* 0x000fe400078e000c */
[----:B-1----:R-:W-:Y:S02]  /*3750*/  IMAD.MOV.U32 R230, RZ, RZ, R19 ;  /* 0x000000ffffe67224 */ /* 0x002fe400078e0013 */
[----:B------:R-:W-:Y:S02]  /*3760*/  IMAD.MOV.U32 R231, RZ, RZ, R18 ;  /* 0x000000ffffe77224 */ /* 0x000fe400078e0012 */
[----:B--2---:R-:W-:Y:S02]  /*3770*/  IMAD.MOV.U32 R228, RZ, RZ, R21 ;  /* 0x000000ffffe47224 */ /* 0x004fe400078e0015 */
[----:B------:R-:W-:Y:S01]  /*3780*/  IMAD.MOV.U32 R229, RZ, RZ, R20 ;  /* 0x000000ffffe57224 */ /* 0x000fe200078e0014 */
[----:B------:R-:W-:Y:S01]  /*3790*/  UIADD3 UR10, UR59, 0x6, URZ ;  /* 0x000000063b0a7890 */ /* 0x000fe2000fffe03f */
[----:B------:R-:W-:Y:S01]  /*37a0*/  UMOV UR5, 0x40000040 ;  /* 0x4000004000057882 */ /* 0x000fe20000000000 */
[----:B------:R-:W-:-:S05]  /*37b0*/  UMOV UR7, 0x40000040 ;  /* 0x4000004000077882 */ /* 0x000fca0000000000 */
[----:B------:R-:W-:Y:S01]  /*37c0*/  UMOV UR6, UR10 ;  /* 0x0000000a00067c82 */ /* 0x000fe20008000000 */
[----:B------:R-:W-:Y:S02]  /*37d0*/  WARPGROUP.DEPBAR.LE gsb0, 0x0 ;  /* 0x00008000000079c5 */ /* 0x000fe40000010000 */
[----:B------:R-:W-:-:S06]  /*37e0*/  WARPGROUP.ARRIVE ;  /* 0x00000000000079c5 */ /* 0x000fcc0000000000 */
[----:B------:R-:W-:Y:S01]  /*37f0*/  IGMMA.64x16x32.S8.S8 R228, gdesc[UR4], R228, gsb0 ;  /* 0x0060000004e479f1 */ /* 0x000fe200080410e4 */
[----:B------:R-:W-:Y:S01]  /*3800*/  UIADD3 UR14, UR59, 0x86, URZ ;  /* 0x000000863b0e7890 */ /* 0x000fe2000fffe03f */
[----:B------:R-:W-:Y:S01]  /*3810*/  UMOV UR8, UR4 ;  /* 0x0000000400087c82 */ /* 0x000fe20008000000 */
[----:B------:R-:W-:Y:S01]  /*3820*/  UMOV UR9, UR5 ;  /* 0x0000000500097c82 */ /* 0x000fe20008000000 */
[----:B------:R-:W-:-:S04]  /*3830*/  UMOV UR11, 0x40000040 ;  /* 0x40000040000b7882 */ /* 0x000fc80000000000 */
[----:B------:R-:W-:Y:S01]  /*3840*/  UMOV UR10, UR14 ;  /* 0x0000000e000a7c82 */ /* 0x000fe20008000000 */
[----:B------:R-:W-:Y:S02]  /*3850*/  WARPGROUP.DEPBAR.LE gsb0, 0x0 ;  /* 0x00008000000079c5 */ /* 0x000fe40000010000 */
[----:B------:R-:W-:-:S06]  /*3860*/  WARPGROUP.ARRIVE ;  /* 0x00000000000079c5 */ /* 0x000fcc0000000000 */
[----:B------:R-:W-:Y:S01]  /*3870*/  IGMMA.64x16x32.S8.S8 R208, gdesc[UR8], R208, gsb0 ;  /* 0x0060000008d079f1 */ /* 0x000fe200080410d0 */
[----:B------:R-:W-:Y:S01]  /*3880*/  UIADD3 UR18, UR59, 0x106, URZ ;  /* 0x000001063b127890 */ /* 0x000fe2000fffe03f */
        /* <DEDUP_REMOVED lines=67> */
[----:B------:R0:W-:Y:S04]  /*3cc0*/  STL.64 [R1+0x20], R228 ;  /* 0x000020e401007387 */ /* 0x0001e80000100a00 */
[----:B------:R1:W-:Y:S04]  /*3cd0*/  STL.64 [R1+0x28], R230 ;  /* 0x000028e601007387 */ /* 0x0003e80000100a00 */
[----:B------:R2:W-:Y:S04]  /*3ce0*/  STL.64 [R1+0x30], R232 ;  /* 0x000030e801007387 */ /* 0x0005e80000100a00 */
[----:B------:R3:W-:Y:S01]  /*3cf0*/  STL.64 [R1+0x38], R234 ;  /* 0x000038ea01007387 */ /* 0x0007e20000100a00 */
[----:B0-----:R-:W-:-:S02]  /*3d00*/  IMAD.MOV.U32 R228, RZ, RZ, R11 ;  /* 0x000000ffffe47224 */ /* 0x001fc400078e000b */
[----:B------:R-:W-:Y:S02]  /*3d10*/  IMAD.MOV.U32 R229, RZ, RZ, R10 ;  /* 0x000000ffffe57224 */ /* 0x000fe400078e000a */
[----:B-1----:R-:W-:Y:S02]  /*3d20*/  IMAD.MOV.U32 R230, RZ, RZ, R9 ;  /* 0x000000ffffe67224 */ /* 0x002fe400078e0009 */
[----:B------:R-:W-:Y:S02]  /*3d30*/  IMAD.MOV.U32 R231, RZ, RZ, R8 ;  /* 0x000000ffffe77224 */ /* 0x000fe400078e0008 */
[----:B--2---:R-:W-:Y:S02]  /*3d40*/  IMAD.MOV.U32 R232, RZ, RZ, R7 ;  /* 0x000000ffffe87224 */ /* 0x004fe400078e0007 */
[----:B------:R-:W-:Y:S02]  /*3d50*/  IMAD.MOV.U32 R233, RZ, RZ, R6 ;  /* 0x000000ffffe97224 */ /* 0x000fe400078e0006 */
[----:B---3--:R-:W-:-:S02]  /*3d60*/  IMAD.MOV.U32 R234, RZ, RZ, R5 ;  /* 0x000000ffffea7224 */ /* 0x008fc400078e0005 */
[----:B------:R-:W-:Y:S01]  /*3d70*/  IMAD.MOV.U32 R235, RZ, RZ, R4 ;  /* 0x000000ffffeb7224 */ /* 0x000fe200078e0004 */
[----:B------:R-:W-:Y:S01]  /*3d80*/  UMOV UR4, UR28 ;  /* 0x0000001c00047c82 */ /* 0x000fe20008000000 */
[----:B------:R-:W-:Y:S01]  /*3d90*/  UMOV UR5, UR29 ;  /* 0x0000001d00057c82 */ /* 0x000fe20008000000 */
[----:B------:R-:W-:-:S03]  /*3da0*/  WARPGROUP.DEPBAR.LE gsb0, 0x0 ;  /* 0x00008000000079c5 */ /* 0x000fc60000010000 */
[----:B------:R-:W-:-:S06]  /*3db0*/  WARPGROUP.ARRIVE ;  /* 0x00000000000079c5 */ /* 0x000fcc0000000000 */
[----:B------:R-:W-:Y:S03]  /*3dc0*/  IGMMA.64x16x32.S8.S8 R228, gdesc[UR4], R228, gsb0 ;  /* 0x0060000004e479f1 */ /* 0x000fe600080410e4 */
[----:B------:R-:W-:Y:S02]  /*3dd0*/  WARPGROUP.DEPBAR.LE gsb0, 0x0 ;  /* 0x00008000000079c5 */ /* 0x000fe40000010000 */
[----:B------:R-:W-:Y:S04]  /*3de0*/  STL.64 [R1], R228 ;  /* 0x000000e401007387 */ /* 0x000fe80000100a00 */
[----:B------:R-:W-:Y:S04]  /*3df0*/  STL.64 [R1+0x8], R230 ;  /* 0x000008e601007387 */ /* 0x000fe80000100a00 */
[----:B------:R-:W-:Y:S04]  /*3e00*/  STL.64 [R1+0x10], R232 ;  /* 0x000010e801007387 */ /* 0x000fe80000100a00 */
[----:B------:R0:W-:Y:S04]  /*3e10*/  STL.64 [R1+0x18], R234 ;  /* 0x000018ea01007387 */ /* 0x0001e80000100a00 */
[----:B0-----:R0:W5:Y:S04]  /*3e20*/  LDL.LU R234, [R1+0x70] ;  /* 0x0000700001ea7983 */ /* 0x0011680000300800 */
[----:B------:R-:W2:Y:S04]  /*3e30*/  LDL.LU.64 R230, [R1+0x68] ;  /* 0x0000680001e67983 */ /* 0x000ea80000300a00 */
[----:B------:R-:W2:Y:S01]  /*3e40*/  LDL.LU.64 R228, [R1+0x60] ;  /* 0x0000600001e47983 */ /* 0x000ea20000300a00 */
        /* <DEDUP_REMOVED lines=11> */
[----:B--2---:R-:W-:-:S06]  /*3f00*/  WARPGROUP.ARRIVE ;  /* 0x00000000000079c5 */ /* 0x004fcc0000000000 */
        /* <DEDUP_REMOVED lines=58> */
[----:B------:R-:W-:Y:S03]  /*42b0*/  IGMMA.64x16x32.S8.S8 R216, gdesc[UR4], R216, gsb0 ;  /* 0x0060000004d879f1 */ /* 0x000fe600080410d8 */
[----:B------:R-:W-:Y:S02]  /*42c0*/  WARPGROUP.DEPBAR.LE gsb0, 0x0 ;  /* 0x00008000000079c5 */ /* 0x000fe40000010000 */
[----:B0-----:R-:W-:Y:S05]  /*42d0*/  @!P1 BRA `(.L_x_18) ;  /* 0x0000003000349947 */ /* 0x001fea0003800000 */
[----:B------:R-:W-:Y:S01]  /*42e0*/  UIADD3 UR33, UR51, 0x1, URZ ;  /* 0x0000000133217890 */ /* 0x000fe2000fffe03f */
[----:B------:R-:W-:Y:S01]  /*42f0*/  R2UR UR35, R3 ;  /* 0x00000000032372ca */ /* 0x000fe200000e0000 */
[----:B------:R-:W-:Y:S02]  /*4300*/  UMOV UR32, UR51 ;  /* 0x0000003300207c82 */ /* 0x000fe40008000000 */
[----:B------:R-:W-:-:S04]  /*4310*/  UISETP.NE.AND UP0, UPT, UR33, 0x2, UPT ;  /* 0x000000022100788c */ /* 0x000fc8000bf05270 */
[----:B------:R-:W-:Y:S02]  /*4320*/  USEL UR34, URZ, 0x1, UP0 ;  /* 0x000000013f227887 */ /* 0x000fe40008000000 */
[----:B------:R-:W-:Y:S02]  /*4330*/  USEL UR33, UR33, URZ, UP0 ;  /* 0x0000003f21217287 */ /* 0x000fe40008000000 */
[----:B------:R-:W-:-:S12]  /*4340*/  ULOP3.LUT UR34, UR52, UR34, URZ, 0x3c, !UPT ;  /* 0x0000002234227292 */ /* 0x000fd8000f8e3c3f */
.L_x_25:
[----:B0-----:R-:W-:Y:S05]  /*4350*/  @!P0 BRA `(.L_x_19) ;  /* 0x0000000000048947 */ /* 0x001fea0003800000 */
[----:B------:R-:W-:Y:S01]  /*4360*/  BPT.TRAP 0x1 ;  /* 0x000000040000795c */ /* 0x000fe20000300000 */
.L_x_19:
[----:B------:R-:W0:Y:S01]  /*4370*/  S2UR UR5, SR_CgaCtaId ;  /* 0x00000000000579c3 */ /* 0x000e220000008800 */
[----:B------:R-:W-:Y:S01]  /*4380*/  UMOV UR4, 0x400 ;  /* 0x0000040000047882 */ /* 0x000fe20000000000 */
[----:B------:R-:W-:Y:S02]  /*4390*/  IMAD.U32 R3, RZ, RZ, UR34 ;  /* 0x00000022ff037e24 */ /* 0x000fe4000f8e00ff */
[----:B------:R-:W-:-:S03]  /*43a0*/  IMAD.U32 R5, RZ, RZ, UR33 ;  /* 0x00000021ff057e24 */ /* 0x000fc6000f8e00ff */
[----:B------:R-:W-:Y:S01]  /*43b0*/  SHF.L.U32 R3, R3, 0x1f, RZ ;  /* 0x0000001f03037819 */ /* 0x000fe200000006ff */
[----:B0-----:R-:W-:-:S06]  /*43c0*/  ULEA UR4, UR5, UR4, 0x18 ;  /* 0x0000000405047291 */ /* 0x001fcc000f8ec03f */
[----:B------:R-:W-:-:S04]  /*43d0*/  IMAD.U32 R0, RZ, RZ, UR4 ;  /* 0x00000004ff007e24 */ /* 0x000fc8000f8e00ff */
[----:B------:R-:W-:-:S04]  /*43e0*/  IMAD R4, R5, 0x8, R0 ;  /* 0x0000000805047824 */ /* 0x000fc800078e0200 */
[----:B------:R0:W1:Y:S01]  /*43f0*/  SYNCS.PHASECHK.TRANS64.TRYWAIT P1, [R4+URZ], R3 ;  /* 0x00000003040075a7 */ /* 0x000062000802017f */
[----:B------:R-:W-:Y:S05]  /*4400*/  @!P0 BRA `(.L_x_20) ;  /* 0x0000000000048947 */ /* 0x000fea0003800000 */
[----:B------:R-:W-:Y:S01]  /*4410*/  BPT.TRAP 0x1 ;  /* 0x000000040000795c */ /* 0x000fe20000300000 */
.L_x_20:
[----:B-1----:R-:W-:Y:S05]  /*4420*/  @P1 BRA `(.L_x_21) ;  /* 0x0000000000081947 */ /* 0x002fea0003800000 */
[----:B------:R-:W1:Y:S02]  /*4430*/  SYNCS.PHASECHK.TRANS64.TRYWAIT P1, [R4+URZ], R3 ;  /* 0x00000003040075a7 */ /* 0x000e64000802017f */
[----:B-1----:R-:W-:Y:S05]  /*4440*/  @!P1 BRA `(.L_x_22) ;  /* 0x0000010800a89947 */ /* 0x002fea0003800000 */
.L_x_21:
[----:B------:R-:W-:Y:S04]  /*4450*/  STL.64 [R1+0xc0], R222 ;  /* 0x0000c0de01007387 */ /* 0x000fe80000100a00 */
[----:B------:R-:W-:Y:S04]  /*4460*/  STL.64 [R1+0xb8], R220 ;  /* 0x0000b8dc01007387 */ /* 0x000fe80000100a00 */
[----:B------:R-:W-:Y:S04]  /*4470*/  STL.64 [R1+0xb0], R218 ;  /* 0x0000b0da01007387 */ /* 0x000fe80000100a00 */
[----:B------:R2:W-:Y:S04]  /*4480*/  STL.64 [R1+0xa8], R216 ;  /* 0x0000a8d801007387 */ /* 0x0005e80000100a00 */
[----:B--2---:R-:W2:Y:S04]  /*4490*/  LDL.LU.64 R216, [R1] ;  /* 0x0000000001d87983 */ /* 0x004ea80000300a00 */
[----:B------:R-:W2:Y:S04]  /*44a0*/  LDL.LU.64 R218, [R1+0x8] ;  /* 0x0000080001da7983 */ /* 0x000ea80000300a00 */
[----:B------:R-:W2:Y:S04]  /*44b0*/  LDL.LU.64 R220, [R1+0x10] ;  /* 0x0000100001dc7983 */ /* 0x000ea80000300a00 */
[----:B------:R-:W2:Y:S04]  /*44c0*/  LDL.LU.64 R222, [R1+0x18] ;  /* 0x0000180001de7983 */ /* 0x000ea80000300a00 */
[----:B01----:R-:W3:Y:S04]  /*44d0*/  LDL.LU.64 R4, [R1+0x20] ;  /* 0x0000200001047983 */ /* 0x003ee80000300a00 */
[----:B------:R-:W3:Y:S04]  /*44e0*/  LDL.LU.64 R6, [R1+0x28] ;  /* 0x0000280001067983 */ /* 0x000ee80000300a00 */
[----:B------:R-:W3:Y:S04]  /*44f0*/  LDL.LU.64 R8, [R1+0x30] ;  /* 0x0000300001087983 */ /* 0x000ee80000300a00 */
[----:B------:R-:W3:Y:S01]  /*4500*/  LDL.LU.64 R10, [R1+0x38] ;  /* 0x00003800010a7983 */ /* 0x000ee20000300a00 */
[----:B------:R-:W-:-:S02]  /*4510*/  ULEA UR44, UR33, UR54, 0xc ;  /* 0x00000036212c7291 */ /* 0x000fc4000f8e603f */
[----:B------:R-:W-:Y:S01]  /*4520*/  UIMAD UR45, UR33, 0x380, UR55 ;  /* 0x00000380212d78a4 */ /* 0x000fe2000f8e0237 */
[----:B------:R-:W-:Y:S01]  /*4530*/  UMOV UR5, 0x40000040 ;  /* 0x4000004000057882 */ /* 0x000fe20000000000 */
[----:B------:R-:W-:Y:S02]  /*4540*/  UMOV UR7, 0x40000040 ;  /* 0x4000004000077882 */ /* 0x000fe40000000000 */
[----:B------:R-:W-:Y:S01]  /*4550*/  UIADD3 UR10, UR45, 0x80, URZ ;  /* 0x000000802d0a7890 */ /* 0x000fe2000fffe03f */
[----:B------:R-:W-:Y:S02]  /*4560*/  UMOV UR4, UR44 ;  /* 0x0000002c00047c82 */ /* 0x000fe40008000000 */
[----:B------:R-:W-:Y:S01]  /*4570*/  UMOV UR6, UR45 ;  /* 0x0000002d00067c82 */ /* 0x000fe20008000000 */
[----:B------:R-:W-:Y:S01]  /*4580*/  UMOV UR8, UR4 ;  /* 0x0000000400087c82 */ /* 0x000fe20008000000 */
[----:B------:R-:W-:Y:S01]  /*4590*/  UMOV UR9, UR5 ;  /* 0x0000000500097c82 */ /* 0x000fe20008000000 */
[----:B------:R-:W-:Y:S01]  /*45a0*/  UMOV UR11, 0x40000040 ;  /* 0x40000040000b7882 */ /* 0x000fe20000000000 */
[----:B------:R-:W-:Y:S01]  /*45b0*/  UIADD3 UR14, UR45, 0x100, URZ ;  /* 0x000001002d0e7890 */ /* 0x000fe2000fffe03f */
        /* <DEDUP_REMOVED lines=19> */
[----:B---3--:R-:W-:-:S06]  /*46f0*/  WARPGROUP.ARRIVE ;  /* 0x00000000000079c5 */ /* 0x008fcc0000000000 */
        /* <DEDUP_REMOVED lines=54> */
[----:B--2---:R-:W-:-:S06]  /*4a60*/  WARPGROUP.ARRIVE ;  /* 0x00000000000079c5 */ /* 0x004fcc0000000000 */
[----:B------:R-:W-:Y:S01]  /*4a70*/  IGMMA.64x16x32.S8.S8 R216, gdesc[UR4], R216, gsb0 ;  /* 0x0060000004d879f1 */ /* 0x000fe200080410d8 */
[----:B------:R-:W-:Y:S01]  /*4a80*/  UMOV UR4, UR12 ;  /* 0x0000000c00047c82 */ /* 0x000fe20008000000 */
[----:B------:R-:W-:Y:S01]  /*4a90*/  UMOV UR5, 0x40000040 ;  /* 0x4000004000057882 */ /* 0x000fe20000000000 */
[----:B------:R-:W-:Y:S02]  /*4aa0*/  WARPGROUP.DEPBAR.LE gsb0, 0x0 ;  /* 0x00008000000079c5 */ /* 0x000fe40000010000 */
[----:B------:R-:W-:Y:S01]  /*4ab0*/  WARPGROUP.ARRIVE ;  /* 0x00000000000079c5 */ /* 0x000fe20000000000 */
[----:B------:R-:W-:Y:S01]  /*4ac0*/  UMOV UR8, UR4 ;  /* 0x0000000400087c82 */ /* 0x000fe20008000000 */
[----:B------:R-:W-:Y:S01]  /*4ad0*/  UMOV UR9, UR5 ;  /* 0x0000000500097c82 */ /* 0x000fe20008000000 */
[----:B------:R-:W-:Y:S01]  /*4ae0*/  UMOV UR12, UR4 ;  /* 0x00000004000c7c82 */ /* 0x000fe20008000000 */
[----:B------:R-:W-:Y:S01]  /*4af0*/  UMOV UR13, UR5 ;  /* 0x00000005000d7c82 */ /* 0x000fe20008000000 */
[----:B------:R-:W-:Y:S01]  /*4b00*/  UMOV UR16, UR4 ;  /* 0x0000000400107c82 */ /* 0x000fe20008000000 */
[----:B------:R-:W-:Y:S01]  /*4b10*/  IGMMA.64x16x32.S8.S8 R224, gdesc[UR4], R224, gsb0 ;  /* 0x0060000004e079f1 */ /* 0x000fe200080410e0 */
[----:B------:R-:W-:Y:S01]  /*4b20*/  UMOV UR17, UR5 ;  /* 0x0000000500117c82 */ /* 0x000fe20008000000 */
[----:B------:R-:W-:Y:S01]  /*4b30*/  UMOV UR20, UR4 ;  /* 0x0000000400147c82 */ /* 0x000fe20008000000 */
[----:B------:R-:W-:Y:S01]  /*4b40*/  UMOV UR21, UR5 ;  /* 0x0000000500157c82 */ /* 0x000fe20008000000 */
[----:B------:R-:W-:Y:S01]  /*4b50*/  UMOV UR24, UR4 ;  /* 0x0000000400187c82 */ /* 0x000fe20008000000 */
[----:B------:R-:W-:Y:S01]  /*4b60*/  UMOV UR25, UR5 ;  /* 0x0000000500197c82 */ /* 0x000fe20008000000 */
[----:B------:R-:W-:Y:S01]  /*4b70*/  UMOV UR28, UR4 ;  /* 0x00000004001c7c82 */ /* 0x000fe20008000000 */
[----:B------:R-:W-:Y:S01]  /*4b80*/  UMOV UR29, UR5 ;  /* 0x00000005001d7c82 */ /* 0x000fe20008000000 */
[----:B------:R-:W-:-:S02]  /*4b90*/  IMAD.MOV.U32 R12, RZ, RZ, R222 ;  /* 0x000000ffff0c7224 */ /* 0x000fc400078e00de */
[----:B------:R-:W-:Y:S02]  /*4ba0*/  IMAD.MOV.U32 R3, RZ, RZ, R223 ;  /* 0x000000ffff037224 */ /* 0x000fe400078e00df */
[----:B------:R-:W-:Y:S01]  /*4bb0*/  IMAD.MOV.U32 R14, RZ, RZ, R220 ;  /* 0x000000ffff0e7224 */ /* 0x000fe200078e00dc */
[----:B------:R-:W2:Y:S01]  /*4bc0*/  LDL.LU.64 R222, [R1+0xc0] ;  /* 0x0000c00001de7983 */ /* 0x000ea20000300a00 */
[----:B------:R-:W-:Y:S02]  /*4bd0*/  IMAD.MOV.U32 R13, RZ, RZ, R221 ;  /* 0x000000ffff0d7224 */ /* 0x000fe400078e00dd */
[----:B------:R-:W-:Y:S01]  /*4be0*/  IMAD.MOV.U32 R18, RZ, RZ, R218 ;  /* 0x000000ffff127224 */ /* 0x000fe200078e00da */
[----:B------:R-:W2:Y:S01]  /*4bf0*/  LDL.LU.64 R220, [R1+0xb8] ;  /* 0x0000b80001dc7983 */ /* 0x000ea20000300a00 */
[----:B------:R-:W-:Y:S02]  /*4c00*/  IMAD.MOV.U32 R15, RZ, RZ, R219 ;  /* 0x000000ffff0f7224 */ /* 0x000fe400078e00db */
[----:B------:R-:W-:Y:S01]  /*4c10*/  IMAD.MOV.U32 R20, RZ, RZ, R216 ;  /* 0x000000ffff147224 */ /* 0x000fe200078e00d8 */
[----:B------:R-:W2:Y:S01]  /*4c20*/  LDL.LU.64 R218, [R1+0xb0] ;  /* 0x0000b00001da7983 */ /* 0x000ea20000300a00 */
[----:B------:R-:W-:-:S03]  /*4c30*/  IMAD.MOV.U32 R19, RZ, RZ, R217 ;  /* 0x000000ffff137224 */ /* 0x000fc600078e00d9 */
        /* <DEDUP_REMOVED lines=54> */
[----:B------:R-:W-:Y:S01]  /*4fa0*/  IGMMA.64x16x32.S8.S8 R216, gdesc[UR28], R216, gsb0 ;  /* 0x006000001cd879f1 */ /* 0x000fe200080410d8 */
[----:B------:R-:W-:Y:S02]  /*4fb0*/  UIADD3 UR4, UR44, 0x2, URZ ;  /* 0x000000022c047890 */ /* 0x000fe4000fffe03f */
[----:B------:R-:W-:Y:S01]  /*4fc0*/  UIADD3 UR5, UR45, 0x2, URZ ;  /* 0x000000022d057890 */ /* 0x000fe2000fffe03f */
[----:B------:R-:W-:Y:S01]  /*4fd0*/  UMOV UR9, 0x40000040 ;  /* 0x4000004000097882 */ /* 0x000fe20000000000 */
[----:B------:R-:W-:-:S03]  /*4fe0*/  UMOV UR11, 0x40000040 ;  /* 0x40000040000b7882 */ /* 0x000fc60000000000 */
[----:B------:R-:W-:Y:S02]  /*4ff0*/  UMOV UR8, UR4 ;  /* 0x0000000400087c82 */ /* 0x000fe40008000000 */
        /* <DEDUP_REMOVED lines=77> */
[----:B-----5:R0:W-:Y:S01]  /*54d0*/  STL [R1+0xa0], R234 ;  /* 0x0000a0ea01007387 */ /* 0x0201e20000100800 */
[----:B------:R-:W-:-:S03]  /*54e0*/  IMAD.MOV.U32 R232, RZ, RZ, R14 ;  /* 0x000000ffffe87224 */ /* 0x000fc600078e000e */
[----:B------:R1:W-:Y:S01]  /*54f0*/  STL.64 [R1+0x98], R230 ;  /* 0x000098e601007387 */ /* 0x0003e20000100a00 */
[----:B------:R-:W-:Y:S02]  /*5500*/  IMAD.MOV.U32 R233, RZ, RZ, R13 ;  /* 0x000000ffffe97224 */ /* 0x000fe400078e000d */
[----:B------:R-:W-:Y:S01]  /*5510*/  IMAD.MOV.U32 R235, RZ, RZ, R3 ;  /* 0x000000ffffeb7224 */ /* 0x000fe200078e0003 */
[----:B------:R2:W-:Y:S01]  /*5520*/  STL.64 [R1+0x90], R228 ;  /* 0x000090e401007387 */ /* 0x0005e20000100a00 */
[----:B0-----:R-:W-:Y:S02]  /*5530*/  IMAD.MOV.U32 R234, RZ, RZ, R12 ;  /* 0x000000ffffea7224 */ /* 0x001fe400078e000c */
[----:B-1----:R-:W-:Y:S02]  /*5540*/  IMAD.MOV.U32 R230, RZ, RZ, R18 ;  /* 0x000000ffffe67224 */ /* 0x002fe400078e0012 */
[----:B------:R-:W-:Y:S02]  /*5550*/  IMAD.MOV.U32 R231, RZ, RZ, R15 ;  /* 0x000000ffffe77224 */ /* 0x000fe400078e000f */
[----:B--2---:R-:W-:-:S02]  /*5560*/  IMAD.MOV.U32 R228, RZ, RZ, R20 ;  /* 0x000000ffffe47224 */ /* 0x004fc400078e0014 */
        /* <DEDUP_REMOVED lines=143> */
[----:B--2---:R-:W-:Y:S04]  /*5e60*/  STL [R1+0x88], R234 ;  /* 0x000088ea01007387 */ /* 0x004fe80000100800 */
[----:B------:R-:W-:Y:S04]  /*5e70*/  STL.64 [R1+0x80], R230 ;  /* 0x000080e601007387 */ /* 0x000fe80000100a00 */
[----:B------:R0:W-:Y:S04]  /*5e80*/  STL.64 [R1+0x78], R228 ;  /* 0x000078e401007387 */ /* 0x0001e80000100a00 */
[----:B0-----:R-:W2:Y:S04]  /*5e90*/  LDL.LU.64 R228, [R1] ;  /* 0x0000000001e47983 */ /* 0x001ea80000300a00 */
[----:B------:R-:W2:Y:S04]  /*5ea0*/  LDL.LU.64 R230, [R1+0x8] ;  /* 0x0000080001e67983 */ /* 0x000ea80000300a00 */
[----:B------:R-:W2:Y:S04]  /*5eb0*/  LDL.LU.64 R232, [R1+0x10] ;  /* 0x0000100001e87983 */ /* 0x000ea80000300a00 */
[----:B------:R-:W2:Y:S01]  /*5ec0*/  LDL.LU.64 R234, [R1+0x18] ;  /* 0x0000180001ea7983 */ /* 0x000ea20000300a00 */
[----:B------:R-:W-:Y:S01]  /*5ed0*/  UMOV UR24, UR28 ;  /* 0x0000001c00187c82 */ /* 0x000fe20008000000 */
[----:B------:R-:W-:Y:S01]  /*5ee0*/  UMOV UR25, UR29 ;  /* 0x0000001d00197c82 */ /* 0x000fe20008000000 */
[----:B------:R-:W-:-:S02]  /*5ef0*/  WARPGROUP.DEPBAR.LE gsb0, 0x0 ;  /* 0x00008000000079c5 */ /* 0x000fc40000010000 */
        /* <DEDUP_REMOVED lines=27> */
[----:B------:R-:W-:Y:S02]  /*60b0*/  IMAD.MOV.U32 R20, RZ, RZ, R4 ;  /* 0x000000ffff147224 */ /* 0x000fe400078e0004 */
[----:B------:R-:W-:Y:S02]  /*60c0*/  IMAD.MOV.U32 R15, RZ, RZ, R7 ;  /* 0x000000ffff0f7224 */ /* 0x000fe400078e0007 */
[----:B------:R-:W-:Y:S02]  /*60d0*/  IMAD.MOV.U32 R14, RZ, RZ, R8 ;  /* 0x000000ffff0e7224 */ /* 0x000fe400078e0008 */
[----:B------:R-:W-:Y:S02]  /*60e0*/  IMAD.MOV.U32 R13, RZ, RZ, R9 ;  /* 0x000000ffff0d7224 */ /* 0x000fe400078e0009 */
[----:B------:R-:W-:Y:S01]  /*60f0*/  IMAD.MOV.U32 R12, RZ, RZ, R10 ;  /* 0x000000ffff0c7224 */ /* 0x000fe200078e000a */
[----:B------:R-:W-:-:S02]  /*6100*/  WARPGROUP.DEPBAR.LE gsb0, 0x0 ;  /* 0x00008000000079c5 */ /* 0x000fc40000010000 */
        /* <DEDUP_REMOVED lines=79> */
[----:B------:R-:W-:Y:S01]  /*6600*/  IMAD.MOV.U32 R19, RZ, RZ, R5 ;  /* 0x000000ffff137224 */ /* 0x000fe200078e0005 */
        /* <DEDUP_REMOVED lines=8> */
[----:B------:R-:W-:Y:S02]  /*6690*/  IMAD.MOV.U32 R233, RZ, RZ, R13 ;  /* 0x000000ffffe97224 */ /* 0x000fe400078e000d */
[----:B0-----:R-:W-:Y:S02]  /*66a0*/  IMAD.MOV.U32 R234, RZ, RZ, R12 ;  /* 0x000000ffffea7224 */ /* 0x001fe400078e000c */
[----:B------:R-:W-:Y:S02]  /*66b0*/  IMAD.MOV.U32 R235, RZ, RZ, R11 ;  /* 0x000000ffffeb7224 */ /* 0x000fe400078e000b */
[----:B-1----:R-:W-:Y:S02]  /*66c0*/  IMAD.MOV.U32 R230, RZ, RZ, R18 ;  /* 0x000000ffffe67224 */ /* 0x002fe400078e0012 */
[----:B------:R-:W-:Y:S02]  /*66d0*/  IMAD.MOV.U32 R231, RZ, RZ, R15 ;  /* 0x000000ffffe77224 */ /* 0x000fe400078e000f */
[----:B--2---:R-:W-:-:S02]  /*66e0*/  IMAD.MOV.U32 R228, RZ, RZ, R20 ;  /* 0x000000ffffe47224 */ /* 0x004fc400078e0014 */
[----:B------:R-:W-:Y:S01]  /*66f0*/  IMAD.MOV.U32 R229, RZ, RZ, R19 ;  /* 0x000000ffffe57224 */ /* 0x000fe200078e0013 */
        /* <DEDUP_REMOVED lines=180> */
[----:B------:R-:W-:Y:S01]  /*7240*/  BPT.TRAP 0x1 ;  /* 0x000000040000795c */ /* 0x000fe20000300000 */
.L_x_23:
[----:B------:R-:W-:Y:S01]  /*7250*/  UISETP.GT.U32.AND UP0, UPT, UR36, 0x1, UPT ;  /* 0x000000012400788c */ /* 0x000fe2000bf04070 */
[----:B------:R-:W-:-:S04]  /*7260*/  IMAD.U32 R3, RZ, RZ, UR32 ;  /* 0x00000020ff037e24 */ /* 0x000fc8000f8e00ff */
[----:B------:R-:W-:Y:S01]  /*7270*/  IMAD R3, R3, 0x8, R0 ;  /* 0x0000000803037824 */ /* 0x000fe200078e0200 */
[----:B------:R-:W-:-:S03]  /*7280*/  PLOP3.LUT P1, PT, PT, PT, UP0, 0x80, 0x0 ;  /* 0x000000000000781c */ /* 0x000fc60003f2f008 */
[----:B------:R-:W-:-:S05]  /*7290*/  VIADD R3, R3, 0x10 ;  /* 0x0000001003037836 */ /* 0x000fca0000000000 */
[----:B------:R-:W-:-:S04]  /*72a0*/  PRMT R3, RZ, 0x654, R3 ;  /* 0x00000654ff037816 */ /* 0x000fc80000000003 */
[----:B------:R0:W-:Y:S01]  /*72b0*/  SYNCS.ARRIVE.TRANS64.RED.A1T0 RZ, [R3+URZ], RZ ;  /* 0x000000ff03ff79a7 */ /* 0x0001e2000810043f */
[----:B------:R-:W-:Y:S05]  /*72c0*/  @P1 BRA `(.L_x_24) ;  /* 0x0000000000041947 */ /* 0x000fea0003800000 */
[----:B------:R-:W-:Y:S01]  /*72d0*/  BPT.TRAP 0x1 ;  /* 0x000000040000795c */ /* 0x000fe20000300000 */
.L_x_24:
[----:B------:R-:W-:Y:S02]  /*72e0*/  UISETP.GT.AND UP2, UPT, UR35, 0x1, UPT ;  /* 0x000000012300788c */ /* 0x000fe4000bf44270 */
[----:B------:R-:W-:Y:S02]  /*72f0*/  UIADD3 UR33, UR33, 0x1, URZ ;  /* 0x0000000121217890 */ /* 0x000fe4000fffe03f */
[----:B------:R-:W-:Y:S02]  /*7300*/  UIADD3 UR32, UR32, 0x1, URZ ;  /* 0x0000000120207890 */ /* 0x000fe4000fffe03f */
[----:B------:R-:W-:Y:S01]  /*7310*/  PLOP3.LUT P1, PT, PT, PT, UP2, 0x80, 0x0 ;  /* 0x000000000000781c */ /* 0x000fe20003f2f028 */
[----:B------:R-:W-:Y:S02]  /*7320*/  UISETP.NE.AND UP0, UPT, UR33, 0x2, UPT ;  /* 0x000000022100788c */ /* 0x000fe4000bf05270 */
[----:B------:R-:W-:Y:S02]  /*7330*/  UIADD3 UR4, UR35, -0x1, URZ ;  /* 0xffffffff23047890 */ /* 0x000fe4000fffe03f */
[----:B------:R-:W-:-:S02]  /*7340*/  UISETP.NE.AND UP1, UPT, UR32, 0x2, UPT ;  /* 0x000000022000788c */ /* 0x000fc4000bf25270 */
[----:B------:R-:W-:Y:S02]  /*7350*/  USEL UR5, URZ, 0x1, UP0 ;  /* 0x000000013f057887 */ /* 0x000fe40008000000 */
[----:B------:R-:W-:Y:S02]  /*7360*/  USEL UR33, UR33, URZ, UP0 ;  /* 0x0000003f21217287 */ /* 0x000fe40008000000 */
[----:B------:R-:W-:Y:S02]  /*7370*/  USEL UR32, UR32, URZ, UP1 ;  /* 0x0000003f20207287 */ /* 0x000fe40008800000 */
[----:B------:R-:W-:Y:S01]  /*7380*/  ULOP3.LUT UR34, UR34, UR5, URZ, 0x3c, !UPT ;  /* 0x0000000522227292 */ /* 0x000fe2000f8e3c3f */
[----:B------:R-:W-:Y:S01]  /*7390*/  UMOV UR35, UR4 ;  /* 0x0000000400237c82 */ /* 0x000fe20008000000 */
[----:B------:R-:W-:Y:S10]  /*73a0*/  @P1 BRA `(.L_x_25) ;  /* 0xffffffcc00e81947 */ /* 0x000ff4000383ffff */
.L_x_18:
[----:B0-----:R-:W0:Y:S02]  /*73b0*/  LDC R3, c[0x0][0x28c] ;  /* 0x0000a300ff037b82 */ /* 0x001e240000000800 */
[----:B0-----:R-:W-:-:S13]  /*73c0*/  ISETP.GE.AND P1, PT, R3, 0x1, PT ;  /* 0x000000010300780c */ /* 0x001fda0003f26270 */
[----:B------:R-:W-:Y:S05]  /*73d0*/  @!P1 BRA `(.L_x_26) ;  /* 0x00000000003c9947 */ /* 0x000fea0003800000 */
[----:B------:R-:W-:Y:S05]  /*73e0*/  @!P0 BRA `(.L_x_27) ;  /* 0x0000000000048947 */ /* 0x000fea0003800000 */
[----:B------:R-:W-:Y:S01]  /*73f0*/  BPT.TRAP 0x1 ;  /* 0x000000040000795c */ /* 0x000fe20000300000 */
.L_x_27:
[----:B------:R-:W-:-:S04]  /*7400*/  UISETP.LT.AND UP0, UPT, UR53, 0x1, UPT ;  /* 0x000000013500788c */ /* 0x000fc8000bf01270 */
[----:B------:R-:W-:Y:S02]  /*7410*/  USEL UR4, UR53, 0x1, UP0 ;  /* 0x0000000135047887 */ /* 0x000fe40008000000 */
[----:B------:R-:W-:Y:S02]  /*7420*/  UISETP.GT.U32.AND UP0, UPT, UR36, 0x1, UPT ;  /* 0x000000012400788c */ /* 0x000fe4000bf04070 */
[----:B------:R-:W-:-:S04]  /*7430*/  UIADD3 UR4, UR51, UR53, -UR4 ;  /* 0x0000003533047290 */ /* 0x000fc8000fffe804 */
[----:B------:R-:W-:Y:S01]  /*7440*/  USHF.L.U32 UR4, UR4, 0x3, URZ ;  /* 0x0000000304047899 */ /* 0x000fe2000800063f */
[----:B------:R-:W-:-:S03]  /*7450*/  PLOP3.LUT P0, PT, PT, PT, UP0, 0x80, 0x0 ;  /* 0x000000000000781c */ /* 0x000fc60003f0f008 */
[----:B------:R-:W-:-:S06]  /*7460*/  ULOP3.LUT UR4, UR4, 0x8, URZ, 0xc0, !UPT ;  /* 0x0000000804047892 */ /* 0x000fcc000f8ec03f */
[----:B------:R-:W-:-:S05]  /*7470*/  IMAD.U32 R3, RZ, RZ, UR4 ;  /* 0x00000004ff037e24 */ /* 0x000fca000f8e00ff */
[----:B------:R-:W-:-:S04]  /*7480*/  IADD3 R0, R0, 0x10, R3 ;  /* 0x0000001000007810 */ /* 0x000fc80007ffe003 */
[----:B------:R-:W-:-:S04]  /*7490*/  PRMT R0, RZ, 0x654, R0 ;  /* 0x00000654ff007816 */ /* 0x000fc80000000000 */
[----:B------:R0:W-:Y:S01]  /*74a0*/  SYNCS.ARRIVE.TRANS64.RED.A1T0 RZ, [R0+URZ], RZ ;  /* 0x000000ff00ff79a7 */ /* 0x0001e2000810043f */
[----:B------:R-:W-:Y:S05]  /*74b0*/  @P0 BRA `(.L_x_26) ;  /* 0x0000000000040947 */ /* 0x000fea0003800000 */
[----:B------:R-:W-:Y:S01]  /*74c0*/  BPT.TRAP 0x1 ;  /* 0x000000040000795c */ /* 0x000fe20000300000 */
.L_x_26:
[----:B------:R-:W1:Y:S01]  /*74d0*/  S2R R10, SR_TID.X ;  /* 0x00000000000a7919 */ /* 0x000e620000002100 */
[----:B------:R-:W-:Y:S02]  /*74e0*/  UIMAD.WIDE UR6, UR50, 0x200, URZ ;  /* 0x00000200320678a5 */ /* 0x000fe4000f8e023f */
[----:B------:R-:W-:Y:S02]  /*74f0*/  UIMAD UR49, UR49, 0x70, URZ ;  /* 0x00000070313178a4 */ /* 0x000fe4000f8e023f */
[----:B------:R-:W-:Y:S01]  /*7500*/  USHF.R.S32.HI UR10, URZ, 0x1f, UR48 ;  /* 0x0000001f3f0a7899 */ /* 0x000fe20008011430 */
[----:B------:R-:W-:Y:S01]  /*7510*/  ULDC.64 UR8, c[0x0][0x5d0] ;  /* 0x0001740000087ab9 */ /* 0x000fe20000000a00 */
[----:B------:R-:W-:Y:S02]  /*7520*/  UIADD3 UR51, UR53, UR51, URZ ;  /* 0x0000003335337290 */ /* 0x000fe4000fffe03f */
[----:B------:R-:W-:Y:S01]  /*7530*/  IMAD.U32 R5, RZ, RZ, UR49 ;  /* 0x00000031ff057e24 */ /* 0x000fe2000f8e00ff */
[----:B------:R-:W-:-:S02]  /*7540*/  UIMAD UR4, UR10, UR8, URZ ;  /* 0x000000080a0472a4 */ /* 0x000fc4000f8e023f */
[----:B------:R-:W-:Y:S01]  /*7550*/  IMAD.U32 R7, RZ, RZ, UR8 ;  /* 0x00000008ff077e24 */ /* 0x000fe2000f8e00ff */
[----:B------:R-:W-:Y:S02]  /*7560*/  USHF.L.U32 UR50, UR50, 0x9, URZ ;  /* 0x0000000932327899 */ /* 0x000fe4000800063f */
[----:B------:R-:W-:Y:S01]  /*7570*/  UIMAD UR4, UR48, UR9, UR4 ;  /* 0x00000009300472a4 */ /* 0x000fe2000f8e0204 */
[----:B------:R-:W-:Y:S01]  /*7580*/  ULDC UR8, c[0x0][0x288] ;  /* 0x0000a20000087ab9 */ /* 0x000fe20000000800 */
[----:B------:R-:W-:Y:S01]  /*7590*/  ULDC UR5, c[0x0][0x284] ;  /* 0x0000a10000057ab9 */ /* 0x000fe20000000800 */
[----:B------:R-:W-:Y:S02]  /*75a0*/  UISETP.GE.AND UP1, UPT, UR49, UR8, UPT ;  /* 0x000000083100728c */ /* 0x000fe4000bf26270 */
[----:B------:R-:W-:Y:S02]  /*75b0*/  UISETP.GT.U32.AND UP0, UPT, UR51, 0x1, UPT ;  /* 0x000000013300788c */ /* 0x000fe4000bf04070 */
[----:B------:R-:W-:-:S02]  /*75c0*/  UISETP.GE.OR UP1, UPT, UR50, UR5, UP1 ;  /* 0x000000053200728c */ /* 0x000fc40008f26670 */
[----:B------:R-:W-:-:S04]  /*75d0*/  UISETP.LT.U32.AND UP0, UPT, UR53, 0x2, UP0 ;  /* 0x000000023500788c */ /* 0x000fc80008701070 */
[----:B------:R-:W-:Y:S02]  /*75e0*/  PLOP3.LUT P0, PT, PT, PT, UP1, 0x80, 0x0 ;  /* 0x000000000000781c */ /* 0x000fe40003f0f018 */
[--C-:B-1----:R-:W-:Y:S02]  /*75f0*/  SHF.R.U32.HI R8, RZ, 0x7, R10.reuse ;  /* 0x00000007ff087819 */ /* 0x102fe4000001160a */
[----:B0-----:R-:W-:Y:S02]  /*7600*/  SHF.R.U32.HI R0, RZ, 0x2, R10 ;  /* 0x00000002ff007819 */ /* 0x001fe4000001160a */
[----:B------:R-:W-:Y:S02]  /*7610*/  LOP3.LUT R8, R8, 0x1, RZ, 0xc0, !PT ;  /* 0x0000000108087812 */ /* 0x000fe400078ec0ff */
[----:B------:R-:W-:Y:S02]  /*7620*/  LOP3.LUT R9, R10, 0x60, RZ, 0xc0, !PT ;  /* 0x000000600a097812 */ /* 0x000fe400078ec0ff */
[----:B------:R-:W-:Y:S01]  /*7630*/  LOP3.LUT R0, R0, 0x7, RZ, 0xc0, !PT ;  /* 0x0000000700007812 */ /* 0x000fe200078ec0ff */
[----:B------:R-:W-:Y:S01]  /*7640*/  IMAD.SHL.U32 R3, R8, 0x40, RZ ;  /* 0x0000004008037824 */ /* 0x000fe200078e00ff */
[----:B------:R-:W-:-:S04]  /*7650*/  SHF.R.U32.HI R9, RZ, 0x1, R9 ;  /* 0x00000001ff097819 */ /* 0x000fc80000011609 */
[--C-:B------:R-:W-:Y:S02]  /*7660*/  LOP3.LUT R4, R3, 0x40, R0.reuse, 0xe2, !PT ;  /* 0x0000004003047812 */ /* 0x100fe400078ee200 */
[----:B------:R-:W-:Y:S01]  /*7670*/  IADD3 R3, RZ, -R9, -R0 ;  /* 0x80000009ff037210 */ /* 0x000fe20007ffe800 */
[----:B------:R-:W-:Y:S01]  /*7680*/  IMAD.U32 R0, RZ, RZ, UR5 ;  /* 0x00000005ff007e24 */ /* 0x000fe2000f8e00ff */
[----:B------:R-:W-:Y:S01]  /*7690*/  LOP3.LUT R9, R4, UR6, R9, 0xfe, !PT ;  /* 0x0000000604097c12 */ /* 0x000fe2000f8efe09 */
[----:B------:R-:W-:Y:S01]  /*76a0*/  IMAD.SHL.U32 R4, R10, 0x2, RZ ;  /* 0x000000020a047824 */ /* 0x000fe200078e00ff */
[----:B------:R-:W-:Y:S01]  /*76b0*/  USEL UR5, URZ, 0x1, !UP0 ;  /* 0x000000013f057887 */ /* 0x000fe2000c000000 */
[----:B------:R-:W-:Y:S02]  /*76c0*/  IMAD R8, R8, -0x40, R3 ;  /* 0xffffffc008087824 */ /* 0x000fe400078e0203 */
[----:B------:R-:W-:Y:S01]  /*76d0*/  IMAD.MOV.U32 R3, RZ, RZ, -0x2 ;  /* 0xfffffffeff037424 */ /* 0x000fe200078e00ff */
[----:B------:R-:W-:-:S02]  /*76e0*/  LOP3.LUT R4, R5, 0x6, R4, 0xf8, !PT ;  /* 0x0000000605047812 */ /* 0x000fc400078ef804 */
[----:B------:R-:W-:Y:S01]  /*76f0*/  IADD3 R8, R0, -UR50, R8 ;  /* 0x8000003200087c10 */ /* 0x000fe2000fffe008 */
[----:B------:R-:W-:Y:S01]  /*7700*/  UMOV UR50, 0xffffffff ;  /* 0xffffffff00327882 */ /* 0x000fe20000000000 */
[--C-:B------:R-:W-:Y:S02]  /*7710*/  SHF.R.S32.HI R5, RZ, 0x1f, R4.reuse ;  /* 0x0000001fff057819 */ /* 0x100fe40000011404 */
[----:B------:R-:W-:Y:S01]  /*7720*/  LOP3.LUT R0, R10, 0x3, RZ, 0xc0, !PT ;  /* 0x000000030a007812 */ /* 0x000fe200078ec0ff */
[----:B------:R-:W-:-:S04]  /*7730*/  IMAD.WIDE.U32 R6, R7, UR48, R4 ;  /* 0x0000003007067c25 */ /* 0x000fc8000f8e0004 */
[----:B------:R-:W-:Y:S01]  /*7740*/  VIADD R7, R7, UR4 ;  /* 0x0000000407077c36 */ /* 0x000fe20008000000 */
[----:B------:R-:W-:Y:S01]  /*7750*/  USHF.R.U32.HI UR4, URZ, 0x1, UR51 ;  /* 0x000000013f047899 */ /* 0x000fe20008011633 */
[----:B------:R-:W-:Y:S01]  /*7760*/  IMAD R0, R0, R3, UR8 ;  /* 0x0000000800007e24 */ /* 0x000fe2000f8e0203 */
[----:B------:R-:W-:Y:S02]  /*7770*/  ULOP3.LUT UR51, UR51, 0x1, URZ, 0xc0, !UPT ;  /* 0x0000000133337892 */ /* 0x000fe4000f8ec03f */
[----:B------:R-:W-:Y:S01]  /*7780*/  ULOP3.LUT UR4, UR4, 0x1, URZ, 0xc0, !UPT ;  /* 0x0000000104047892 */ /* 0x000fe2000f8ec03f */
[----:B------:R-:W-:-:S03]  /*7790*/  VIADD R0, R0, -UR49 ;  /* 0x8000003100007c36 */ /* 0x000fc60008000000 */
[----:B------:R-:W-:-:S04]  /*77a0*/  UISETP.NE.U32.AND UP2, UPT, UR4, 0x1, UPT ;  /* 0x000000010400788c */ /* 0x000fc8000bf45070 */
[----:B------:R-:W-:-:S04]  /*77b0*/  UISETP.GT.U32.AND UP2, UPT, UR53, 0x1, !UP2 ;  /* 0x000000013500788c */ /* 0x000fc8000d744070 */
[----:B------:R-:W-:-:S04]  /*77c0*/  USEL UR4, URZ, 0x1, !UP2 ;  /* 0x000000013f047887 */ /* 0x000fc8000d000000 */
[----:B------:R-:W-:Y:S01]  /*77d0*/  ULOP3.LUT UR52, UR4, UR52, UR5, 0x96, !UPT ;  /* 0x0000003404347292 */ /* 0x000fe2000f8e9605 */
[----:B------:R-:W-:Y:S11]  /*77e0*/  @P0 BRA `(.L_x_28) ;  /* 0x000000b8001c0947 */ /* 0x000ff60003800000 */
[----:B-----5:R-:W-:Y:S01]  /*77f0*/  ISETP.NE.AND P0, PT, R17, RZ, PT ;  /* 0x000000ff1100720c */ /* 0x020fe20003f05270 */
[----:B------:R-:W-:Y:S01]  /*7800*/  ULDC.64 UR8, c[0x0][0x5c8] ;  /* 0x0001720000087ab9 */ /* 0x000fe20000000a00 */
[----:B------:R-:W-:Y:S01]  /*7810*/  BSSY B0, `(.L_x_28) ;  /* 0x0000b84000007945 */ /* 0x000fe20003800000 */
[----:B------:R-:W-:Y:S01]  /*7820*/  UIMAD UR4, UR7, UR8, URZ ;  /* 0x00000008070472a4 */ /* 0x000fe2000f8e023f */
[----:B------:R-:W-:Y:S02]  /*7830*/  IMAD.U32 R10, RZ, RZ, UR9 ;  /* 0x00000009ff0a7e24 */ /* 0x000fe4000f8e00ff */
[----:B------:R-:W-:-:S04]  /*7840*/  IMAD.WIDE.U32 R6, R9, UR8, R6 ;  /* 0x0000000809067c25 */ /* 0x000fc8000f8e0006 */
[----:B------:R-:W-:-:S04]  /*7850*/  IMAD R10, R9, R10, UR4 ;  /* 0x00000004090a7e24 */ /* 0x000fc8000f8e020a */
[----:B------:R-:W-:Y:S01]  /*7860*/  IMAD.IADD R10, R7, 0x1, R10 ;  /* 0x00000001070a7824 */ /* 0x000fe200078e020a */
[----:B------:R-:W-:Y:S06]  /*7870*/  @!P0 BRA `(.L_x_29) ;  /* 0x0000007800c88947 */ /* 0x000fec0003800000 */
[----:B------:R-:W0:Y:S01]  /*7880*/  LDC.64 R12, c[0x0][0x5a8] ;  /* 0x00016a00ff0c7b82 */ /* 0x000e220000000a00 */
[----:B------:R-:W-:Y:S01]  /*7890*/  ULDC.64 UR4, c[0x0][0x5b8] ;  /* 0x00016e0000047ab9 */ /* 0x000fe20000000a00 */
[----:B------:R-:W-:Y:S01]  /*78a0*/  ISETP.GE.AND P5, PT, R8, 0x1, PT ;  /* 0x000000010800780c */ /* 0x000fe20003fa6270 */
[----:B------:R-:W-:Y:S01]  /*78b0*/  IMAD.U32 R3, RZ, RZ, UR4 ;  /* 0x00000004ff037e24 */ /* 0x000fe2000f8e00ff */
[----:B------:R-:W-:Y:S01]  /*78c0*/  UIMAD UR4, UR10, UR4, URZ ;  /* 0x000000040a0472a4 */ /* 0x000fe2000f8e023f */
[----:B------:R-:W-:Y:S01]  /*78d0*/  LOP3.LUT R234, R234, 0xfffffffb, RZ, 0xc0, !PT ;  /* 0xfffffffbeaea7812 */ /* 0x000fe200078ec0ff */
[----:B------:R-:W-:Y:S01]  /*78e0*/  BSSY B1, `(.L_x_30) ;  /* 0x0000014000017945 */ /* 0x000fe20003800000 */
[----:B------:R-:W-:Y:S01]  /*78f0*/  ISETP.LT.OR P1, PT, R0, 0x1, !P5 ;  /* 0x000000010000780c */ /* 0x000fe20006f21670 */
[----:B------:R-:W1:Y:S01]  /*7900*/  LDC.64 R236, c[0x0][0x5b0] ;  /* 0x00016c00ffec7b82 */ /* 0x000e620000000a00 */
[----:B------:R-:W-:-:S06]  /*7910*/  UIMAD UR4, UR48, UR5, UR4 ;  /* 0x00000005300472a4 */ /* 0x000fcc000f8e0204 */
[----:B------:R-:W-:Y:S01]  /*7920*/  @P5 LOP3.LUT R234, R234, 0x4, RZ, 0xfc, !PT ;  /* 0x00000004eaea5812 */ /* 0x000fe200078efcff */
[----:B0-----:R-:W-:Y:S01]  /*7930*/  IMAD.MOV.U32 R22, RZ, RZ, R12 ;  /* 0x000000ffff167224 */ /* 0x001fe200078e000c */
[----:B------:R0:W-:Y:S01]  /*7940*/  STL.64 [R1+0x40], R12 ;  /* 0x0000400c01007387 */ /* 0x0001e20000100a00 */
[----:B------:R-:W-:Y:S02]  /*7950*/  IMAD.MOV.U32 R23, RZ, RZ, R13 ;  /* 0x000000ffff177224 */ /* 0x000fe400078e000d */
[----:B-1----:R-:W-:-:S04]  /*7960*/  IMAD R11, R236, UR7, RZ ;  /* 0x00000007ec0b7c24 */ /* 0x002fc8000f8e02ff */
[----:B------:R-:W-:Y:S02]  /*7970*/  IMAD R11, R9, R237, R11 ;  /* 0x000000ed090b7224 */ /* 0x000fe400078e020b */
[----:B0-----:R-:W-:-:S04]  /*7980*/  IMAD.WIDE.U32 R12, R3, UR48, R4 ;  /* 0x00000030030c7c25 */ /* 0x001fc8000f8e0004 */
[----:B------:R-:W-:Y:S01]  /*7990*/  VIADD R21, R13, UR4 ;  /* 0x000000040d157c36 */ /* 0x000fe20008000000 */
[----:B------:R0:W-:Y:S01]  /*79a0*/  STL.64 [R1+0x50], R12 ;  /* 0x0000500c01007387 */ /* 0x0001e20000100a00 */
[----:B------:R-:W-:-:S04]  /*79b0*/  IMAD.MOV.U32 R20, RZ, RZ, R12 ;  /* 0x000000ffff147224 */ /* 0x000fc800078e000c */
[----:B------:R-:W-:Y:S01]  /*79c0*/  IMAD.WIDE.U32 R4, R9, R236, R20 ;  /* 0x000000ec09047225 */ /* 0x000fe200078e0014 */
[----:B------:R0:W-:Y:S02]  /*79d0*/  STL.64 [R1+0x48], R20 ;  /* 0x0000481401007387 */ /* 0x0001e40000100a00 */
[----:B------:R-:W-:-:S04]  /*79e0*/  IADD3 R232, P0, R4, R22, RZ ;  /* 0x0000001604e87210 */ /* 0x000fc80007f1e0ff */
[----:B------:R-:W-:Y:S01]  /*79f0*/  IADD3.X R233, R23, R5, R11, P0, !PT ;  /* 0x0000000517e97210 */ /* 0x000fe200007fe40b */
[----:B------:R-:W-:Y:S08]  /*7a00*/  @P1 BRA `(.L_x_31) ;  /* 0x0000000000041947 */ /* 0x000ff00003800000 */
[----:B------:R1:W5:Y:S02]  /*7a10*/  LDG.E.U8 R2, desc[UR56][R232.64] ;  /* 0x00000038e8027981 */ /* 0x000364000c1e1100 */
.L_x_31:
[----:B------:R-:W-:Y:S05]  /*7a20*/  BSYNC B1 ;  /* 0x0000000000017941 */ /* 0x000fea0003800000 */
.L_x_30:
[----:B------:R-:W2:Y:S01]  /*7a30*/  LDL.LU R14, [R1+0x20] ;  /* 0x00002000010e7983 */ /* 0x000ea20000300800 */
[----:B-----5:R-:W-:Y:S01]  /*7a40*/  LOP3.LUT R3, R2, 0xffff, RZ, 0xc0, !PT ;  /* 0x0000ffff02037812 */ /* 0x020fe200078ec0ff */
[----:B------:R-:W-:Y:S01]  /*7a50*/  ULDC.64 UR4, c[0x0][0x5c0] ;  /* 0x0001700000047ab9 */ /* 0x000fe20000000a00 */
[----:B------:R-:W-:Y:S01]  /*7a60*/  ISETP.LT.OR P2, PT, R0, 0x2, !P5 ;  /* 0x000000020000780c */ /* 0x000fe20006f41670 */
[----:B------:R-:W-:Y:S01]  /*7a70*/  BSSY B1, `(.L_x_32) ;  /* 0x000000b000017945 */ /* 0x000fe20003800000 */
[----:B------:R-:W-:Y:S02]  /*7a80*/  PRMT R3, R3, 0x8880, RZ ;  /* 0x0000888003037816 */ /* 0x000fe400000000ff */
[----:B------:R-:W-:-:S03]  /*7a90*/  IADD3 R4, P0, R6, UR4, RZ ;  /* 0x0000000406047c10 */ /* 0x000fc6000ff1e0ff */
[----:B------:R-:W-:Y:S01]  /*7aa0*/  IMAD R3, R3, R17, RZ ;  /* 0x0000001103037224 */ /* 0x000fe200078e02ff */
[----:B------:R-:W-:-:S03]  /*7ab0*/  IADD3.X R5, R10, UR5, RZ, P0, !PT ;  /* 0x000000050a057c10 */ /* 0x000fc600087fe4ff */
[----:B--2---:R-:W-:-:S05]  /*7ac0*/  @!P1 IMAD R6, R14, R16, R3 ;  /* 0x000000100e069224 */ /* 0x004fca00078e0203 */
[----:B------:R2:W-:Y:S01]  /*7ad0*/  @!P1 STG.E.U8 desc[UR56][R4.64], R6 ;  /* 0x0000000604009986 */ /* 0x0005e2000c101138 */
[----:B------:R-:W-:Y:S05]  /*7ae0*/  @P2 BRA `(.L_x_33) ;  /* 0x00000000000c2947 */ /* 0x000fea0003800000 */
[----:B------:R-:W3:Y:S02]  /*7af0*/  LDG.E.U8 R2, desc[UR56][R232.64+0x1] ;  /* 0x00000138e8027981 */ /* 0x000ee4000c1e1100 */
[----:B---3--:R-:W-:-:S05]  /*7b00*/  PRMT R3, R2, 0x8880, RZ ;  /* 0x0000888002037816 */ /* 0x008fca00000000ff */
[----:B------:R-:W-:-:S07]  /*7b10*/  IMAD R3, R3, R17, RZ ;  /* 0x0000001103037224 */ /* 0x000fce00078e02ff */
.L_x_33:
[----:B------:R-:W-:Y:S05]  /*7b20*/  BSYNC B1 ;  /* 0x0000000000017941 */ /* 0x000fea0003800000 */
.L_x_32:
[----:B--2---:R-:W2:Y:S01]  /*7b30*/  LDL.LU R6, [R1+0x24] ;  /* 0x0000240001067983 */ /* 0x004ea20000300800 */
[C---:B------:R-:W-:Y:S01]  /*7b40*/  SHF.L.U64.HI R15, R236.reuse, 0x3, R237 ;  /* 0x00000003ec0f7819 */ /* 0x040fe200000102ed */
[----:B------:R-:W-:Y:S01]  /*7b50*/  IMAD.SHL.U32 R14, R236, 0x8, RZ ;  /* 0x00000008ec0e7824 */ /* 0x000fe200078e00ff */
[----:B------:R-:W-:Y:S01]  /*7b60*/  ISETP.GE.AND P6, PT, R8, 0x9, PT ;  /* 0x000000090800780c */ /* 0x000fe20003fc6270 */
[----:B------:R-:W-:Y:S03]  /*7b70*/  BSSY B1, `(.L_x_34) ;  /* 0x000000f000017945 */ /* 0x000fe60003800000 */
[----:B------:R-:W-:Y:S01]  /*7b80*/  STL.64 [R1+0x20], R14 ;  /* 0x0000200e01007387 */ /* 0x000fe20000100a00 */
[C---:B------:R-:W-:Y:S02]  /*7b90*/  ISETP.LT.OR P4, PT, R0.reuse, 0x1, !P6 ;  /* 0x000000010000780c */ /* 0x040fe40007781670 */
[----:B------:R-:W-:-:S11]  /*7ba0*/  ISETP.LT.OR P0, PT, R0, 0x2, !P6 ;  /* 0x000000020000780c */ /* 0x000fd60007701670 */
[----:B------:R-:W-:Y:S01]  /*7bb0*/  @!P4 IADD3 R10, P3, R4, UR43, RZ ;  /* 0x0000002b040acc10 */ /* 0x000fe2000ff7e0ff */
[----:B--2---:R-:W-:-:S05]  /*7bc0*/  @!P2 IMAD R6, R6, R16, R3 ;  /* 0x000000100606a224 */ /* 0x004fca00078e0203 */
[----:B------:R2:W-:Y:S02]  /*7bd0*/  @!P2 STG.E.U8 desc[UR56][R4.64+0x1], R6 ;  /* 0x000001060400a986 */ /* 0x0005e4000c101138 */
[----:B--2---:R-:W-:-:S04]  /*7be0*/  IMAD.WIDE.U32 R6, R9, R236, R14 ;  /* 0x000000ec09067225 */ /* 0x004fc800078e000e */
[----:B------:R-:W-:Y:S01]  /*7bf0*/  IMAD.IADD R11, R11, 0x1, R7 ;  /* 0x000000010b0b7824 */ /* 0x000fe200078e0207 */
[----:B------:R-:W-:-:S04]  /*7c00*/  IADD3 R6, P1, P2, R12, R22, R6 ;  /* 0x000000160c067210 */ /* 0x000fc80007a3e006 */
[----:B------:R-:W-:Y:S01]  /*7c10*/  IADD3.X R7, R21, R23, R11, P1, P2 ;  /* 0x0000001715077210 */ /* 0x000fe20000fe440b */
[----:B------:R-:W-:Y:S08]  /*7c20*/  @P4 BRA `(.L_x_35) ;  /* 0x00000000000c4947 */ /* 0x000ff00003800000 */
[----:B------:R-:W2:Y:S02]  /*7c30*/  LDG.E.U8 R2, desc[UR56][R6.64] ;  /* 0x0000003806027981 */ /* 0x000ea4000c1e1100 */
[----:B--2---:R-:W-:-:S05]  /*7c40*/  PRMT R3, R2, 0x8880, RZ ;  /* 0x0000888002037816 */ /* 0x004fca00000000ff */
[----:B------:R-:W-:-:S07]  /*7c50*/  IMAD R3, R3, R17, RZ ;  /* 0x0000001103037224 */ /* 0x000fce00078e02ff */
.L_x_35:
[----:B------:R-:W-:Y:S05]  /*7c60*/  BSYNC B1 ;  /* 0x0000000000017941 */ /* 0x000fea0003800000 */
.L_x_34:
[----:B0-----:R-:W2:Y:S01]  /*7c70*/  LDL.LU R12, [R1+0x28] ;  /* 0x00002800010c7983 */ /* 0x001ea20000300800 */
[----:B------:R-:W-:Y:S01]  /*7c80*/  @!P4 IADD3.X R11, R5, UR42, RZ, P3, !PT ;  /* 0x0000002a050bcc10 */ /* 0x000fe20009ffe4ff */
[----:B------:R-:W-:Y:S01]  /*7c90*/  BSSY B1, `(.L_x_36) ;  /* 0x000000b000017945 */ /* 0x000fe20003800000 */
[C---:B------:R-:W-:Y:S02]  /*7ca0*/  ISETP.LT.OR P2, PT, R0.reuse, 0x9, !P5 ;  /* 0x000000090000780c */ /* 0x040fe40006f41670 */
[C---:B------:R-:W-:Y:S02]  /*7cb0*/  ISETP.LT.OR P3, PT, R0.reuse, 0xa, !P5 ;  /* 0x0000000a0000780c */ /* 0x040fe40006f61670 */
[----:B------:R-:W-:Y:S01]  /*7cc0*/  ISETP.LT.OR P1, PT, R0, 0x9, !P6 ;  /* 0x000000090000780c */ /* 0x000fe20007721670 */
[----:B--2---:R-:W-:-:S05]  /*7cd0*/  @!P4 IMAD R12, R12, R16, R3 ;  /* 0x000000100c0cc224 */ /* 0x004fca00078e0203 */
[----:B------:R0:W-:Y:S02]  /*7ce0*/  @!P4 STG.E.U8 desc[UR56][R10.64], R12 ;  /* 0x0000000c0a00c986 */ /* 0x0001e4000c101138 */
[----:B0-----:R-:W-:Y:S01]  /*7cf0*/  @!P0 IADD3 R10, P4, R4, UR43, RZ ;  /* 0x0000002b040a8c10 */ /* 0x001fe2000ff9e0ff */
[----:B------:R-:W-:-:S12]  /*7d00*/  @P0 BRA `(.L_x_37) ;  /* 0x00000000000c0947 */ /* 0x000fd80003800000 */
[----:B------:R-:W2:Y:S02]  /*7d10*/  LDG.E.U8 R2, desc[UR56][R6.64+0x1] ;  /* 0x0000013806027981 */ /* 0x000ea4000c1e1100 */
[----:B--2---:R-:W-:-:S05]  /*7d20*/  PRMT R3, R2, 0x8880, RZ ;  /* 0x0000888002037816 */ /* 0x004fca00000000ff */
[----:B------:R-:W-:-:S07]  /*7d30*/  IMAD R3, R3, R17, RZ ;  /* 0x0000001103037224 */ /* 0x000fce00078e02ff */
.L_x_37:
[----:B------:R-:W-:Y:S05]  /*7d40*/  BSYNC B1 ;  /* 0x0000000000017941 */ /* 0x000fea0003800000 */
.L_x_36:
[----:B------:R-:W2:Y:S01]  /*7d50*/  LDL.LU R12, [R1+0x2c] ;  /* 0x00002c00010c7983 */ /* 0x000ea20000300800 */
[----:B------:R-:W-:Y:S01]  /*7d60*/  @!P0 IADD3.X R11, R5, UR42, RZ, P4, !PT ;  /* 0x0000002a050b8c10 */ /* 0x000fe2000a7fe4ff */
[----:B------:R-:W-:Y:S01]  /*7d70*/  BSSY B1, `(.L_x_38) ;  /* 0x0000007000017945 */ /* 0x000fe20003800000 */
[----:B--2---:R-:W-:-:S05]  /*7d80*/  @!P0 IMAD R12, R12, R16, R3 ;  /* 0x000000100c0c8224 */ /* 0x004fca00078e0203 */
[----:B------:R0:W-:Y:S01]  /*7d90*/  @!P0 STG.E.U8 desc[UR56][R10.64+0x1], R12 ;  /* 0x0000010c0a008986 */ /* 0x0001e2000c101138 */
[----:B------:R-:W-:Y:S05]  /*7da0*/  @P2 BRA `(.L_x_39) ;  /* 0x00000000000c2947 */ /* 0x000fea0003800000 */
[----:B------:R-:W2:Y:S02]  /*7db0*/  LDG.E.U8 R2, desc[UR56][R232.64+0x8] ;  /* 0x00000838e8027981 */ /* 0x000ea4000c1e1100 */
[----:B--2---:R-:W-:-:S05]  /*7dc0*/  PRMT R3, R2, 0x8880, RZ ;  /* 0x0000888002037816 */ /* 0x004fca00000000ff */
[----:B------:R-:W-:-:S07]  /*7dd0*/  IMAD R3, R3, R17, RZ ;  /* 0x0000001103037224 */ /* 0x000fce00078e02ff */
.L_x_39:
[----:B------:R-:W-:Y:S05]  /*7de0*/  BSYNC B1 ;  /* 0x0000000000017941 */ /* 0x000fea0003800000 */
.L_x_38:
[----:B0-----:R-:W2:Y:S01]  /*7df0*/  LDL.LU R10, [R1+0x30] ;  /* 0x00003000010a7983 */ /* 0x001ea20000300800 */
[----:B------:R-:W-:Y:S01]  /*7e00*/  BSSY B1, `(.L_x_40) ;  /* 0x0000007000017945 */ /* 0x000fe20003800000 */
[----:B--2---:R-:W-:-:S05]  /*7e10*/  @!P2 IMAD R10, R10, R16, R3 ;  /* 0x000000100a0aa224 */ /* 0x004fca00078e0203 */
[----:B------:R0:W-:Y:S01]  /*7e20*/  @!P2 STG.E.U8 desc[UR56][R4.64+0x8], R10 ;  /* 0x0000080a0400a986 */ /* 0x0001e2000c101138 */
[----:B------:R-:W-:Y:S05]  /*7e30*/  @P3 BRA `(.L_x_41) ;  /* 0x00000000000c3947 */ /* 0x000fea0003800000 */
[----:B------:R-:W2:Y:S02]  /*7e40*/  LDG.E.U8 R2, desc[UR56][R232.64+0x9] ;  /* 0x00000938e8027981 */ /* 0x000ea4000c1e1100 */
[----:B--2---:R-:W-:-:S05]  /*7e50*/  PRMT R3, R2, 0x8880, RZ ;  /* 0x0000888002037816 */ /* 0x004fca00000000ff */
[----:B------:R-:W-:-:S07]  /*7e60*/  IMAD R3, R3, R17, RZ ;  /* 0x0000001103037224 */ /* 0x000fce00078e02ff */
.L_x_41:
[----:B------:R-:W-:Y:S05]  /*7e70*/  BSYNC B1 ;  /* 0x0000000000017941 */ /* 0x000fea0003800000 */
.L_x_40:
[----:B0-----:R-:W2:Y:S01]  /*7e80*/  LDL.LU R10, [R1+0x34] ;  /* 0x00003400010a7983 */ /* 0x001ea20000300800 */
[----:B------:R-:W-:Y:S01]  /*7e90*/  BSSY B1, `(.L_x_42) ;  /* 0x0000009000017945 */ /* 0x000fe20003800000 */
        /* <DEDUP_REMOVED lines=8> */
.L_x_43:
[----:B------:R-:W-:Y:S05]  /*7f20*/  BSYNC B1 ;  /* 0x0000000000017941 */ /* 0x000fea0003800000 */
.L_x_42:
[----:B------:R-:W2:Y:S01]  /*7f30*/  LDL.LU R12, [R1+0x38] ;  /* 0x00003800010c7983 */ /* 0x000ea20000300800 */
[----:B------:R-:W-:Y:S01]  /*7f40*/  @!P1 IADD3.X R11, R5, UR42, RZ, P2, !PT ;  /* 0x0000002a050b9c10 */ /* 0x000fe200097fe4ff */
[----:B------:R-:W-:Y:S01]  /*7f50*/  BSSY B1, `(.L_x_44) ;  /* 0x0000008000017945 */ /* 0x000fe20003800000 */
[----:B--2---:R-:W-:-:S05]  /*7f60*/  @!P1 IMAD R12, R12, R16, R3 ;  /* 0x000000100c0c9224 */ /* 0x004fca00078e0203 */
[----:B------:R0:W-:Y:S02]  /*7f70*/  @!P1 STG.E.U8 desc[UR56][R10.64+0x8], R12 ;  /* 0x0000080c0a009986 */ /* 0x0001e4000c101138 */
[----:B0-----:R-:W-:Y:S01]  /*7f80*/  @!P0 IADD3 R10, P1, R4, UR43, RZ ;  /* 0x0000002b040a8c10 */ /* 0x001fe2000ff3e0ff */
[----:B------:R-:W-:-:S12]  /*7f90*/  @P0 BRA `(.L_x_45) ;  /* 0x00000000000c0947 */ /* 0x000fd80003800000 */
[----:B------:R-:W2:Y:S02]  /*7fa0*/  LDG.E.U8 R2, desc[UR56][R6.64+0x9] ;  /* 0x0000093806027981 */ /* 0x000ea4000c1e1100 */
[----:B--2---:R-:W-:-:S05]  /*7fb0*/  PRMT R3, R2, 0x8880, RZ ;  /* 0x0000888002037816 */ /* 0x004fca00000000ff */
[----:B------:R-:W-:-:S07]  /*7fc0*/  IMAD R3, R3, R17, RZ ;  /* 0x0000001103037224 */ /* 0x000fce00078e02ff */
.L_x_45:
[----:B------:R-:W-:Y:S05]  /*7fd0*/  BSYNC B1 ;  /* 0x0000000000017941 */ /* 0x000fea0003800000 */
.L_x_44:
[----:B------:R-:W2:Y:S01]  /*7fe0*/  LDL.LU R12, [R1+0x3c] ;  /* 0x00003c00010c7983 */ /* 0x000ea20000300800 */
[----:B------:R-:W-:Y:S01]  /*7ff0*/  @!P0 IADD3.X R11, R5, UR42, RZ, P1, !PT ;  /* 0x0000002a050b8c10 */ /* 0x000fe20008ffe4ff */
[----:B------:R-:W-:Y:S01]  /*8000*/  BSSY B1, `(.L_x_46) ;  /* 0x0000014000017945 */ /* 0x000fe20003800000 */
[----:B------:R-:W-:Y:S02]  /*8010*/  ISETP.GE.AND P4, PT, R8, 0x81, PT ;  /* 0x000000810800780c */ /* 0x000fe40003f86270 */
[----:B------:R-:W-:Y:S02]  /*8020*/  LOP3.LUT R234, R234, 0xfffffff7, RZ, 0xc0, !PT ;  /* 0xfffffff7eaea7812 */ /* 0x000fe400078ec0ff */
[C---:B------:R-:W-:Y:S02]  /*8030*/  ISETP.LT.OR P1, PT, R0.reuse, 0x1, !P4 ;  /* 0x000000010000780c */ /* 0x040fe40006721670 */
[----:B------:R-:W-:-:S07]  /*8040*/  ISETP.LT.OR P2, PT, R0, 0x2, !P4 ;  /* 0x000000020000780c */ /* 0x000fce0006741670 */
[----:B------:R-:W-:Y:S01]  /*8050*/  @P4 LOP3.LUT R234, R234, 0x8, RZ, 0xfc, !PT ;  /* 0x00000008eaea4812 */ /* 0x000fe200078efcff */
[----:B--2---:R-:W-:-:S05]  /*8060*/  @!P0 IMAD R12, R12, R16, R3 ;  /* 0x000000100c0c8224 */ /* 0x004fca00078e0203 */
[----:B------:R0:W-:Y:S01]  /*8070*/  @!P0 STG.E.U8 desc[UR56][R10.64+0x9], R12 ;  /* 0x0000090c0a008986 */ /* 0x0001e2000c101138 */
[----:B------:R-:W-:-:S05]  /*8080*/  IADD3 R14, P0, R9, 0x80, RZ ;  /* 0x00000080090e7810 */ /* 0x000fca0007f1e0ff */
[----:B0-----:R-:W-:-:S04]  /*8090*/  IMAD.X R10, RZ, RZ, UR7, P0 ;  /* 0x00000007ff0a7e24 */ /* 0x001fc800080e06ff */
[-C--:B------:R-:W-:Y:S02]  /*80a0*/  IMAD R18, R10, R236.reuse, RZ ;  /* 0x000000ec0a127224 */ /* 0x080fe400078e02ff */
[----:B------:R-:W-:-:S04]  /*80b0*/  IMAD.WIDE.U32 R10, R14, R236, R20 ;  /* 0x000000ec0e0a7225 */ /* 0x000fc800078e0014 */
[----:B------:R-:W-:Y:S01]  /*80c0*/  IMAD R18, R14, R237, R18 ;  /* 0x000000ed0e127224 */ /* 0x000fe200078e0212 */
[----:B------:R-:W-:-:S04]  /*80d0*/  IADD3 R12, P0, R10, R22, RZ ;  /* 0x000000160a0c7210 */ /* 0x000fc80007f1e0ff */
[----:B------:R-:W-:Y:S02]  /*80e0*/  IADD3.X R13, R23, R11, R18, P0, !PT ;  /* 0x0000000b170d7210 */ /* 0x000fe400007fe412 */
[----:B------:R-:W-:Y:S01]  /*80f0*/  IADD3 R10, P0, R4, UR39, RZ ;  /* 0x00000027040a7c10 */ /* 0x000fe2000ff1e0ff */
[----:B------:R-:W-:-:S12]  /*8100*/  @P1 BRA `(.L_x_47) ;  /* 0x00000000000c1947 */ /* 0x000fd80003800000 */
[----:B------:R-:W2:Y:S02]  /*8110*/  LDG.E.U8 R2, desc[UR56][R12.64] ;  /* 0x000000380c027981 */ /* 0x000ea4000c1e1100 */
[----:B--2---:R-:W-:-:S05]  /*8120*/  PRMT R3, R2, 0x8880, RZ ;  /* 0x0000888002037816 */ /* 0x004fca00000000ff */
[----:B------:R-:W-:-:S07]  /*8130*/  IMAD R3, R3, R17, RZ ;  /* 0x0000001103037224 */ /* 0x000fce00078e02ff */
.L_x_47:
[----:B------:R-:W-:Y:S05]  /*8140*/  BSYNC B1 ;  /* 0x0000000000017941 */ /* 0x000fea0003800000 */
.L_x_46:
[----:B------:R-:W2:Y:S01]  /*8150*/  LDL.LU R15, [R1] ;  /* 0x00000000010f7983 */ /* 0x000ea20000300800 */
[----:B------:R-:W-:Y:S01]  /*8160*/  IADD3.X R11, R5, UR38, RZ, P0, !PT ;  /* 0x00000026050b7c10 */ /* 0x000fe200087fe4ff */
[----:B------:R-:W-:Y:S01]  /*8170*/  BSSY B1, `(.L_x_48) ;  /* 0x0000007000017945 */ /* 0x000fe20003800000 */
[----:B--2---:R-:W-:-:S05]  /*8180*/  @!P1 IMAD R15, R15, R16, R3 ;  /* 0x000000100f0f9224 */ /* 0x004fca00078e0203 */
[----:B------:R0:W-:Y:S01]  /*8190*/  @!P1 STG.E.U8 desc[UR56][R10.64], R15 ;  /* 0x0000000f0a009986 */ /* 0x0001e2000c101138 */
[----:B------:R-:W-:Y:S05]  /*81a0*/  @P2 BRA `(.L_x_49) ;  /* 0x00000000000c2947 */ /* 0x000fea0003800000 */
[----:B------:R-:W2:Y:S02]  /*81b0*/  LDG.E.U8 R2, desc[UR56][R12.64+0x1] ;  /* 0x000001380c027981 */ /* 0x000ea4000c1e1100 */
[----:B--2---:R-:W-:-:S05]  /*81c0*/  PRMT R3, R2, 0x8880, RZ ;  /* 0x0000888002037816 */ /* 0x004fca00000000ff */
[----:B------:R-:W-:-:S07]  /*81d0*/  IMAD R3, R3, R17, RZ ;  /* 0x0000001103037224 */ /* 0x000fce00078e02ff */
.L_x_49:
[----:B------:R-:W-:Y:S05]  /*81e0*/  BSYNC B1 ;  /* 0x0000000000017941 */ /* 0x000fea0003800000 */
.L_x_48:
[----:B0-----:R-:W2:Y:S04]  /*81f0*/  LDL.LU R15, [R1+0x4] ;  /* 0x00000400010f7983 */ /* 0x001ea80000300800 */
[----:B------:R0:W-:Y:S04]  /*8200*/  STL.64 [R1+0x68], R6 ;  /* 0x0000680601007387 */ /* 0x0001e80000100a00 */
[----:B0-----:R-:W3:Y:S04]  /*8210*/  LDL.64 R6, [R1+0x20] ;  /* 0x0000200001067983 */ /* 0x001ee80000100a00 */
[----:B------:R0:W-:Y:S04]  /*8220*/  STL.64 [R1+0x60], R4 ;  /* 0x0000600401007387 */ /* 0x0001e80000100a00 */
[----:B0-----:R-:W4:Y:S01]  /*8230*/  LDL.64 R4, [R1+0x50] ;  /* 0x0000500001047983 */ /* 0x001f220000100a00 */
[----:B------:R-:W-:-:S04]  /*8240*/  ISETP.GE.AND P3, PT, R8, 0x89, PT ;  /* 0x000000890800780c */ /* 0x000fc80003f66270 */
[----:B------:R-:W-:Y:S01]  /*8250*/  ISETP.LT.OR P0, PT, R0, 0x1, !P3 ;  /* 0x000000010000780c */ /* 0x000fe20005f01670 */
[----:B--2---:R-:W-:-:S05]  /*8260*/  @!P2 IMAD R15, R15, R16, R3 ;  /* 0x000000100f0fa224 */ /* 0x004fca00078e0203 */
[----:B------:R3:W-:Y:S02]  /*8270*/  @!P2 STG.E.U8 desc[UR56][R10.64+0x1], R15 ;  /* 0x0000010f0a00a986 */ /* 0x0007e4000c101138 */
[----:B---3--:R-:W-:Y:S02]  /*8280*/  IMAD.WIDE.U32 R14, R14, R236, R6 ;  /* 0x000000ec0e0e7225 */ /* 0x008fe400078e0006 */
[----:B------:R0:W5:Y:S02]  /*8290*/  LDL.LU.64 R6, [R1+0x68] ;  /* 0x0000680001067983 */ /* 0x0001640000300a00 */
[----:B------:R-:W-:Y:S01]  /*82a0*/  IMAD.IADD R18, R18, 0x1, R15 ;  /* 0x0000000112127824 */ /* 0x000fe200078e020f */
[----:B----4-:R-:W-:Y:S02]  /*82b0*/  IADD3 R14, P1, P2, R4, R22, R14 ;  /* 0x00000016040e7210 */ /* 0x010fe40007a3e00e */
[----:B------:R0:W5:Y:S01]  /*82c0*/  LDL.LU.64 R4, [R1+0x60] ;  /* 0x0000600001047983 */ /* 0x0001620000300a00 */
[----:B------:R-:W-:Y:S01]  /*82d0*/  BSSY B1, `(.L_x_50) ;  /* 0x0000008000017945 */ /* 0x000fe20003800000 */
[----:B------:R-:W-:-:S02]  /*82e0*/  IADD3.X R15, R21, R23, R18, P1, P2 ;  /* 0x00000017150f7210 */ /* 0x000fc40000fe4412 */
[----:B------:R-:W-:Y:S02]  /*82f0*/  ISETP.LT.OR P1, PT, R0, 0x2, !P3 ;  /* 0x000000020000780c */ /* 0x000fe40005f21670 */
[----:B------:R-:W-:Y:S01]  /*8300*/  @!P0 IADD3 R18, P2, R10, UR43, RZ ;  /* 0x0000002b0a128c10 */ /* 0x000fe2000ff5e0ff */
[----:B------:R-:W-:-:S12]  /*8310*/  @P0 BRA `(.L_x_51) ;  /* 0x00000000000c0947 */ /* 0x000fd80003800000 */
[----:B------:R-:W2:Y:S02]  /*8320*/  LDG.E.U8 R2, desc[UR56][R14.64] ;  /* 0x000000380e027981 */ /* 0x000ea4000c1e1100 */
[----:B--2---:R-:W-:-:S05]  /*8330*/  PRMT R3, R2, 0x8880, RZ ;  /* 0x0000888002037816 */ /* 0x004fca00000000ff */
[----:B------:R-:W-:-:S07]  /*8340*/  IMAD R3, R3, R17, RZ ;  /* 0x0000001103037224 */ /* 0x000fce00078e02ff */
.L_x_51:
[----:B------:R-:W-:Y:S05]  /*8350*/  BSYNC B1 ;  /* 0x0000000000017941 */ /* 0x000fea0003800000 */
.L_x_50:
[----:B------:R-:W2:Y:S01]  /*8360*/  LDL.LU R20, [R1+0x8] ;  /* 0x0000080001147983 */ /* 0x000ea20000300800 */
[----:B------:R-:W-:Y:S01]  /*8370*/  @!P0 IADD3.X R19, R11, UR42, RZ, P2, !PT ;  /* 0x0000002a0b138c10 */ /* 0x000fe200097fe4ff */
[----:B------:R-:W-:Y:S01]  /*8380*/  BSSY B1, `(.L_x_52) ;  /* 0x0000008000017945 */ /* 0x000fe20003800000 */
[----:B--2---:R-:W-:-:S05]  /*8390*/  @!P0 IMAD R20, R20, R16, R3 ;  /* 0x0000001014148224 */ /* 0x004fca00078e0203 */
[----:B------:R2:W-:Y:S02]  /*83a0*/  @!P0 STG.E.U8 desc[UR56][R18.64], R20 ;  /* 0x0000001412008986 */ /* 0x0005e4000c101138 */
[----:B--2---:R-:W-:Y:S01]  /*83b0*/  @!P1 IADD3 R18, P0, R10, UR43, RZ ;  /* 0x0000002b0a129c10 */ /* 0x004fe2000ff1e0ff */
[----:B------:R-:W-:-:S12]  /*83c0*/  @P1 BRA `(.L_x_53) ;  /* 0x00000000000c1947 */ /* 0x000fd80003800000 */
[----:B------:R-:W2:Y:S02]  /*83d0*/  LDG.E.U8 R2, desc[UR56][R14.64+0x1] ;  /* 0x000001380e027981 */ /* 0x000ea4000c1e1100 */
[----:B--2---:R-:W-:-:S05]  /*83e0*/  PRMT R3, R2, 0x8880, RZ ;  /* 0x0000888002037816 */ /* 0x004fca00000000ff */
[----:B------:R-:W-:-:S07]  /*83f0*/  IMAD R3, R3, R17, RZ ;  /* 0x0000001103037224 */ /* 0x000fce00078e02ff */
.L_x_53:
[----:B------:R-:W-:Y:S05]  /*8400*/  BSYNC B1 ;  /* 0x0000000000017941 */ /* 0x000fea0003800000 */
.L_x_52:
[----:B------:R-:W2:Y:S01]  /*8410*/  LDL.LU R20, [R1+0xc] ;  /* 0x00000c0001147983 */ /* 0x000ea20000300800 */
[----:B------:R-:W-:Y:S01]  /*8420*/  @!P1 IADD3.X R19, R11, UR42, RZ, P0, !PT ;  /* 0x0000002a0b139c10 */ /* 0x000fe200087fe4ff */
[----:B------:R-:W-:Y:S01]  /*8430*/  BSSY B1, `(.L_x_54) ;  /* 0x000000a000017945 */ /* 0x000fe20003800000 */
[C---:B------:R-:W-:Y:S02]  /*8440*/  ISETP.LT.OR P2, PT, R0.reuse, 0xa, !P4 ;  /* 0x0000000a0000780c */ /* 0x040fe40006741670 */
[----:B------:R-:W-:Y:S01]  /*8450*/  ISETP.LT.OR P0, PT, R0, 0x9, !P3 ;  /* 0x000000090000780c */ /* 0x000fe20005f01670 */
[----:B--2---:R-:W-:-:S05]  /*8460*/  @!P1 IMAD R20, R20, R16, R3 ;  /* 0x0000001014149224 */ /* 0x004fca00078e0203 */
[----:B------:R2:W-:Y:S01]  /*8470*/  @!P1 STG.E.U8 desc[UR56][R18.64+0x1], R20 ;  /* 0x0000011412009986 */ /* 0x0005e2000c101138 */
[----:B------:R-:W-:-:S13]  /*8480*/  ISETP.LT.OR P1, PT, R0, 0x9, !P4 ;  /* 0x000000090000780c */ /* 0x000fda0006721670 */
[----:B--2---:R-:W-:Y:S05]  /*8490*/  @P1 BRA `(.L_x_55) ;  /* 0x00000000000c1947 */ /* 0x004fea0003800000 */
[----:B------:R-:W2:Y:S02]  /*84a0*/  LDG.E.U8 R2, desc[UR56][R12.64+0x8] ;  /* 0x000008380c027981 */ /* 0x000ea4000c1e1100 */
[----:B--2---:R-:W-:-:S05]  /*84b0*/  PRMT R3, R2, 0x8880, RZ ;  /* 0x0000888002037816 */ /* 0x004fca00000000ff */
[----:B------:R-:W-:-:S07]  /*84c0*/  IMAD R3, R3, R17, RZ ;  /* 0x0000001103037224 */ /* 0x000fce00078e02ff */
.L_x_55:
[----:B------:R-:W-:Y:S05]  /*84d0*/  BSYNC B1 ;  /* 0x0000000000017941 */ /* 0x000fea0003800000 */
.L_x_54:
[----:B------:R-:W2:Y:S01]  /*84e0*/  LDL.LU R18, [R1+0x10] ;  /* 0x0000100001127983 */ /* 0x000ea20000300800 */
[----:B------:R-:W-:Y:S01]  /*84f0*/  BSSY B1, `(.L_x_56) ;  /* 0x0000007000017945 */ /* 0x000fe20003800000 */
[----:B--2---:R-:W-:-:S05]  /*8500*/  @!P1 IMAD R18, R18, R16, R3 ;  /* 0x0000001012129224 */ /* 0x004fca00078e0203 */
[----:B------:R2:W-:Y:S01]  /*8510*/  @!P1 STG.E.U8 desc[UR56][R10.64+0x8], R18 ;  /* 0x000008120a009986 */ /* 0x0005e2000c101138 */
[----:B------:R-:W-:Y:S05]  /*8520*/  @P2 BRA `(.L_x_57) ;  /* 0x00000000000c2947 */ /* 0x000fea0003800000 */
[----:B------:R-:W3:Y:S02]  /*8530*/  LDG.E.U8 R2, desc[UR56][R12.64+0x9] ;  /* 0x000009380c027981 */ /* 0x000ee4000c1e1100 */
[----:B---3--:R-:W-:-:S05]  /*8540*/  PRMT R3, R2, 0x8880, RZ ;  /* 0x0000888002037816 */ /* 0x008fca00000000ff */
[----:B------:R-:W-:-:S07]  /*8550*/  IMAD R3, R3, R17, RZ ;  /* 0x0000001103037224 */ /* 0x000fce00078e02ff */
.L_x_57:
[----:B------:R-:W-:Y:S05]  /*8560*/  BSYNC B1 ;  /* 0x0000000000017941 */ /* 0x000fea0003800000 */
.L_x_56:
[----:B--2---:R-:W2:Y:S01]  /*8570*/  LDL.LU R18, [R1+0x14] ;  /* 0x0000140001127983 */ /* 0x004ea20000300800 */
[----:B------:R-:W-:Y:S01]  /*8580*/  BSSY B1, `(.L_x_58) ;  /* 0x0000009000017945 */ /* 0x000fe20003800000 */
[----:B------:R-:W-:Y:S01]  /*8590*/  ISETP.LT.OR P1, PT, R0, 0xa, !P3 ;  /* 0x0000000a0000780c */ /* 0x000fe20005f21670 */
[----:B--2---:R-:W-:-:S05]  /*85a0*/  @!P2 IMAD R18, R18, R16, R3 ;  /* 0x000000101212a224 */ /* 0x004fca00078e0203 */
[----:B------:R2:W-:Y:S02]  /*85b0*/  @!P2 STG.E.U8 desc[UR56][R10.64+0x9], R18 ;  /* 0x000009120a00a986 */ /* 0x0005e4000c101138 */
[----:B--2---:R-:W-:Y:S01]  /*85c0*/  @!P0 IADD3 R18, P2, R10, UR43, RZ ;  /* 0x0000002b0a128c10 */ /* 0x004fe2000ff5e0ff */
[----:B------:R-:W-:-:S12]  /*85d0*/  @P0 BRA `(.L_x_59) ;  /* 0x00000000000c0947 */ /* 0x000fd80003800000 */
[----:B------:R-:W2:Y:S02]  /*85e0*/  LDG.E.U8 R2, desc[UR56][R14.64+0x8] ;  /* 0x000008380e027981 */ /* 0x000ea4000c1e1100 */
[----:B--2---:R-:W-:-:S05]  /*85f0*/  PRMT R3, R2, 0x8880, RZ ;  /* 0x0000888002037816 */ /* 0x004fca00000000ff */
[----:B------:R-:W-:-:S07]  /*8600*/  IMAD R3, R3, R17, RZ ;  /* 0x0000001103037224 */ /* 0x000fce00078e02ff */
.L_x_59:
[----:B------:R-:W-:Y:S05]  /*8610*/  BSYNC B1 ;  /* 0x0000000000017941 */ /* 0x000fea0003800000 */
.L_x_58:
        /* <DEDUP_REMOVED lines=10> */
.L_x_61:
[----:B------:R-:W-:Y:S05]  /*86c0*/  BSYNC B1 ;  /* 0x0000000000017941 */ /* 0x000fea0003800000 */
.L_x_60:
[----:B------:R-:W2:Y:S01]  /*86d0*/  LDL.LU R20, [R1+0x1c] ;  /* 0x00001c0001147983 */ /* 0x000ea20000300800 */
[----:B------:R-:W-:Y:S02]  /*86e0*/  @!P1 IADD3.X R19, R11, UR42, RZ, P0, !PT ;  /* 0x0000002a0b139c10 */ /* 0x000fe400087fe4ff */
[----:B------:R-:W-:Y:S01]  /*86f0*/  IADD3 R22, P0, R9, 0x100, RZ ;  /* 0x0000010009167810 */ /* 0x000fe20007f1e0ff */
[----:B--2---:R-:W-:-:S05]  /*8700*/  @!P1 IMAD R20, R20, R16, R3 ;  /* 0x0000001014149224 */ /* 0x004fca00078e0203 */
[----:B------:R2:W-:Y:S02]  /*8710*/  @!P1 STG.E.U8 desc[UR56][R18.64+0x9], R20 ;  /* 0x0000091412009986 */ /* 0x0005e4000c101138 */
[----:B--2---:R-:W-:Y:S02]  /*8720*/  IMAD.X R18, RZ, RZ, UR7, P0 ;  /* 0x00000007ff127e24 */ /* 0x004fe400080e06ff */
[----:B------:R-:W2:Y:S01]  /*8730*/  LDL R20, [R1+0x40] ;  /* 0x0000400001147983 */ /* 0x000ea20000100800 */
[----:B------:R-:W-:Y:S01]  /*8740*/  ISETP.GE.AND P4, PT, R8, 0x101, PT ;  /* 0x000001010800780c */ /* 0x000fe20003f86270 */
[----:B------:R-:W-:-:S04]  /*8750*/  IMAD R18, R18, R236, RZ ;  /* 0x000000ec12127224 */ /* 0x000fc800078e02ff */
[----:B------:R-:W-:Y:S02]  /*8760*/  IMAD R235, R22, R237, R18 ;  /* 0x000000ed16eb7224 */ /* 0x000fe400078e0212 */
[----:B------:R-:W3:Y:S01]  /*8770*/  LDL.64 R18, [R1+0x48] ;  /* 0x0000480001127983 */ /* 0x000ee20000100a00 */
[----:B------:R-:W-:Y:S01]  /*8780*/  IMAD.U32 R21, RZ, RZ, UR40 ;  /* 0x00000028ff157e24 */ /* 0x000fe2000f8e00ff */
[----:B------:R-:W-:Y:S01]  /*8790*/  LOP3.LUT R234, R234, 0xfffffffd, RZ, 0xc0, !PT ;  /* 0xfffffffdeaea7812 */ /* 0x000fe200078ec0ff */
[----:B------:R-:W-:Y:S03]  /*87a0*/  BSSY B1, `(.L_x_62) ;  /* 0x000000d000017945 */ /* 0x000fe60003800000 */
[----:B------:R-:W-:Y:S01]  /*87b0*/  @P4 LOP3.LUT R234, R234, 0x2, RZ, 0xfc, !PT ;  /* 0x00000002eaea4812 */ /* 0x000fe200078efcff */
[----:B---3--:R-:W-:-:S03]  /*87c0*/  IMAD.WIDE.U32 R18, R22, R236, R18 ;  /* 0x000000ec16127225 */ /* 0x008fc600078e0012 */
[----:B--2---:R-:W-:Y:S02]  /*87d0*/  IADD3 R20, P1, R18, R20, RZ ;  /* 0x0000001412147210 */ /* 0x004fe40007f3e0ff */
[----:B-----5:R-:W-:Y:S02]  /*87e0*/  LEA R18, P0, R21, R4, 0x8 ;  /* 0x0000000415127211 */ /* 0x020fe400078040ff */
[----:B------:R-:W-:Y:S02]  /*87f0*/  IADD3.X R21, R23, R19, R235, P1, !PT ;  /* 0x0000001317157210 */ /* 0x000fe40000ffe4eb */
[C---:B------:R-:W-:Y:S02]  /*8800*/  ISETP.LT.OR P1, PT, R0.reuse, 0x1, !P4 ;  /* 0x000000010000780c */ /* 0x040fe40006721670 */
[----:B------:R-:W-:Y:S02]  /*8810*/  IADD3.X R19, R5, UR41, RZ, P0, !PT ;  /* 0x0000002905137c10 */ /* 0x000fe400087fe4ff */
[----:B------:R-:W-:-:S09]  /*8820*/  ISETP.LT.OR P0, PT, R0, 0x2, !P4 ;  /* 0x000000020000780c */ /* 0x000fd20006701670 */
[----:B------:R-:W-:Y:S05]  /*8830*/  @P1 BRA `(.L_x_63) ;  /* 0x00000000000c1947 */ /* 0x000fea0003800000 */
[----:B------:R-:W2:Y:S02]  /*8840*/  LDG.E.U8 R2, desc[UR56][R20.64] ;  /* 0x0000003814027981 */ /* 0x000ea4000c1e1100 */
[----:B--2---:R-:W-:-:S05]  /*8850*/  PRMT R3, R2, 0x8880, RZ ;  /* 0x0000888002037816 */ /* 0x004fca00000000ff */
[----:B------:R-:W-:-:S07]  /*8860*/  IMAD R3, R3, R17, RZ ;  /* 0x0000001103037224 */ /* 0x000fce00078e02ff */
.L_x_63:
[----:B------:R-:W-:Y:S05]  /*8870*/  BSYNC B1 ;  /* 0x0000000000017941 */ /* 0x000fea0003800000 */
.L_x_62:
[----:B------:R-:W-:Y:S01]  /*8880*/  @!P1 IMAD R224, R224, R16, R3 ;  /* 0x00000010e0e09224 */ /* 0x000fe200078e0203 */
[----:B------:R-:W-:Y:S04]  /*8890*/  BSSY B1, `(.L_x_64) ;  /* 0x0000006000017945 */ /* 0x000fe80003800000 */
[----:B------:R2:W-:Y:S01]  /*88a0*/  @!P1 STG.E.U8 desc[UR56][R18.64], R224 ;  /* 0x000000e012009986 */ /* 0x0005e2000c101138 */
[----:B------:R-:W-:Y:S05]  /*88b0*/  @P0 BRA `(.L_x_65) ;  /* 0x00000000000c0947 */ /* 0x000fea0003800000 */
[----:B------:R-:W3:Y:S02]  /*88c0*/  LDG.E.U8 R2, desc[UR56][R20.64+0x1] ;  /* 0x0000013814027981 */ /* 0x000ee4000c1e1100 */
[----:B---3--:R-:W-:-:S05]  /*88d0*/  PRMT R3, R2, 0x8880, RZ ;  /* 0x0000888002037816 */ /* 0x008fca00000000ff */
[----:B------:R-:W-:-:S07]  /*88e0*/  IMAD R3, R3, R17, RZ ;  /* 0x0000001103037224 */ /* 0x000fce00078e02ff */
.L_x_65:
[----:B------:R-:W-:Y:S05]  /*88f0*/  BSYNC B1 ;  /* 0x0000000000017941 */ /* 0x000fea0003800000 */
.L_x_64:
[----:B------:R3:W-:Y:S01]  /*8900*/  STL [R1+0x78], R10 ;  /* 0x0000780a01007387 */ /* 0x0007e20000100800 */
[----:B------:R-:W-:-:S03]  /*8910*/  @!P0 IMAD R225, R225, R16, R3 ;  /* 0x00000010e1e18224 */ /* 0x000fc600078e0203 */
[----:B---3--:R-:W3:Y:S04]  /*8920*/  LDL R10, [R1+0x40] ;  /* 0x00004000010a7983 */ /* 0x008ee80000100800 */
[----:B------:R4:W-:Y:S04]  /*8930*/  STL.64 [R1+0x70], R6 ;  /* 0x0000700601007387 */ /* 0x0009e80000100a00 */
[----:B------:R-:W-:Y:S04]  /*8940*/  @!P0 STG.E.U8 desc[UR56][R18.64+0x1], R225 ;  /* 0x000001e112008986 */ /* 0x000fe8000c101138 */
[----:B----4-:R-:W3:Y:S04]  /*8950*/  LDL.LU.64 R6, [R1+0x50] ;  /* 0x0000500001067983 */ /* 0x010ee80000300a00 */
[----:B------:R-:W-:Y:S04]  /*8960*/  STL [R1+0x68], R2 ;  /* 0x0000680201007387 */ /* 0x000fe80000100800 */
[----:B------:R4:W-:Y:S04]  /*8970*/  STL.64 [R1+0x60], R4 ;  /* 0x0000600401007387 */ /* 0x0009e80000100a00 */
[----:B----4-:R-:W4:Y:S04]  /*8980*/  LDL.64 R4, [R1+0x48] ;  /* 0x0000480001047983 */ /* 0x010f280000100a00 */
[----:B--2---:R-:W2:Y:S01]  /*8990*/  LDL.LU.64 R224, [R1+0x20] ;  /* 0x0000200001e07983 */ /* 0x004ea20000300a00 */
[----:B------:R-:W-:-:S05]  /*89a0*/  IADD3 R9, P0, R9, 0x180, RZ ;  /* 0x0000018009097810 */ /* 0x000fca0007f1e0ff */
[----:B------:R-:W-:-:S04]  /*89b0*/  IMAD.X R23, RZ, RZ, UR7, P0 ;  /* 0x00000007ff177e24 */ /* 0x000fc800080e06ff */
[----:B------:R-:W-:-:S04]  /*89c0*/  IMAD R23, R23, R236, RZ ;  /* 0x000000ec17177224 */ /* 0x000fc800078e02ff */
[----:B------:R-:W-:Y:S02]  /*89d0*/  IMAD R2, R9, R237, R23 ;  /* 0x000000ed09027224 */ /* 0x000fe400078e0217 */
[----:B--2---:R-:W-:-:S04]  /*89e0*/  IMAD.WIDE.U32 R22, R22, R236, R224 ;  /* 0x000000ec16167225 */ /* 0x004fc800078e00e0 */
[----:B------:R-:W-:Y:S01]  /*89f0*/  IMAD.IADD R235, R235, 0x1, R23 ;  /* 0x00000001ebeb7824 */ /* 0x000fe200078e0217 */
[----:B---3--:R-:W-:Y:S01]  /*8a00*/  IADD3 R22, P0, P1, R6, R10, R22 ;  /* 0x0000000a06167210 */ /* 0x008fe2000791e016 */
[----:B------:R-:W4:Y:S01]  /*8a10*/  LDL R23, [R1+0x44] ;  /* 0x0000440001177983 */ /* 0x000f220000100800 */
[----:B------:R-:W-:-:S03]  /*8a20*/  IMAD.WIDE.U32 R224, R9, R236, R224 ;  /* 0x000000ec09e07225 */ /* 0x000fc600078e00e0 */
[----:B------:R2:W-:Y:S01]  /*8a30*/  STL [R1+0x8], R2 ;  /* 0x0000080201007387 */ /* 0x0005e20000100800 */
[----:B----4-:R-:W-:-:S03]  /*8a40*/  IADD3.X R23, R5, R23, R235, P0, P1 ;  /* 0x0000001705177210 */ /* 0x010fc600007e24eb */
[----:B------:R-:W3:Y:S01]  /*8a50*/  LDL R235, [R1+0x44] ;  /* 0x0000440001eb7983 */ /* 0x000ee20000100800 */
[----:B------:R-:W-:Y:S01]  /*8a60*/  IMAD.IADD R225, R2, 0x1, R225 ;  /* 0x0000000102e17824 */ /* 0x000fe200078e02e1 */
[----:B------:R-:W-:Y:S02]  /*8a70*/  IADD3 R224, P0, P1, R6, R10, R224 ;  /* 0x0000000a06e07210 */ /* 0x000fe4000791e0e0 */
[----:B------:R-:W-:Y:S01]  /*8a80*/  ISETP.GE.AND P2, PT, R8, 0x109, PT ;  /* 0x000001090800780c */ /* 0x000fe20003f46270 */
[----:B------:R4:W5:Y:S04]  /*8a90*/  LDL.LU R10, [R1+0x78] ;  /* 0x00007800010a7983 */ /* 0x0009680000300800 */
[----:B------:R4:W5:Y:S04]  /*8aa0*/  LDL.LU.64 R6, [R1+0x70] ;  /* 0x0000700001067983 */ /* 0x0009680000300a00 */
[----:B--2---:R4:W5:Y:S01]  /*8ab0*/  LDL.LU R2, [R1+0x68] ;  /* 0x0000680001027983 */ /* 0x0049620000300800 */
[----:B---3--:R-:W-:-:S02]  /*8ac0*/  IADD3.X R225, R5, R235, R225, P0, P1 ;  /* 0x000000eb05e17210 */ /* 0x008fc400007e24e1 */
[----:B------:R-:W-:-:S13]  /*8ad0*/  ISETP.LT.OR P0, PT, R0, 0x1, !P2 ;  /* 0x000000010000780c */ /* 0x000fda0005701670 */
[----:B------:R-:W-:-:S04]  /*8ae0*/  @!P0 IADD3 R4, P1, R18, UR43, RZ ;  /* 0x0000002b12048c10 */ /* 0x000fc8000ff3e0ff */
[----:B------:R-:W-:-:S05]  /*8af0*/  @!P0 IADD3.X R5, R19, UR42, RZ, P1, !PT ;  /* 0x0000002a13058c10 */ /* 0x000fca0008ffe4ff */
[----:B------:R2:W-:Y:S04]  /*8b00*/  @!P0 STL.64 [R1], R4 ;  /* 0x0000000401008387 */ /* 0x0005e80000100a00 */
[----:B--2---:R4:W5:Y:S01]  /*8b10*/  LDL.LU.64 R4, [R1+0x60] ;  /* 0x0000600001047983 */ /* 0x0049620000300a00 */
[----:B------:R-:W-:Y:S04]  /*8b20*/  BSSY B1, `(.L_x_66) ;  /* 0x0000005000017945 */ /* 0x000fe80003800000 */
[----:B------:R-:W-:Y:S05]  /*8b30*/  @P0 BRA `(.L_x_67) ;  /* 0x00000000000c0947 */ /* 0x000fea0003800000 */
[----:B-----5:R-:W2:Y:S02]  /*8b40*/  LDG.E.U8 R2, desc[UR56][R22.64] ;  /* 0x0000003816027981 */ /* 0x020ea4000c1e1100 */
[----:B--2---:R-:W-:-:S05]  /*8b50*/  PRMT R3, R2, 0x8880, RZ ;  /* 0x0000888002037816 */ /* 0x004fca00000000ff */
[----:B------:R-:W-:-:S07]  /*8b60*/  IMAD R3, R3, R17, RZ ;  /* 0x0000001103037224 */ /* 0x000fce00078e02ff */
.L_x_67:
[----:B------:R-:W-:Y:S05]  /*8b70*/  BSYNC B1 ;  /* 0x0000000000017941 */ /* 0x000fea0003800000 */
.L_x_66:
[----:B-----5:R2:W-:Y:S04]  /*8b80*/  STL.64 [R1+0x60], R4 ;  /* 0x0000600401007387 */ /* 0x0205e80000100a00 */
[----:B--2---:R-:W2:Y:S01]  /*8b90*/  LDL.64 R4, [R1] ;  /* 0x0000000001047983 */ /* 0x004ea20000100a00 */
[----:B------:R-:W-:-:S05]  /*8ba0*/  @!P0 IMAD R226, R226, R16, R3 ;  /* 0x00000010e2e28224 */ /* 0x000fca00078e0203 */
[----:B--2---:R2:W-:Y:S01]  /*8bb0*/  @!P0 STG.E.U8 desc[UR56][R4.64], R226 ;  /* 0x000000e204008986 */ /* 0x0045e2000c101138 */
[----:B------:R-:W-:-:S13]  /*8bc0*/  ISETP.LT.OR P0, PT, R0, 0x2, !P2 ;  /* 0x000000020000780c */ /* 0x000fda0005701670 */
[----:B--2---:R-:W-:-:S04]  /*8bd0*/  @!P0 IADD3 R4, P1, R18, UR43, RZ ;  /* 0x0000002b12048c10 */ /* 0x004fc8000ff3e0ff */
[----:B------:R-:W-:-:S05]  /*8be0*/  @!P0 IADD3.X R5, R19, UR42, RZ, P1, !PT ;  /* 0x0000002a13058c10 */ /* 0x000fca0008ffe4ff */
[----:B------:R2:W-:Y:S04]  /*8bf0*/  @!P0 STL.64 [R1], R4 ;  /* 0x0000000401008387 */ /* 0x0005e80000100a00 */
[----:B--2---:R2:W5:Y:S01]  /*8c00*/  LDL.LU.64 R4, [R1+0x60] ;  /* 0x0000600001047983 */ /* 0x0045620000300a00 */
[----:B------:R-:W-:Y:S04]  /*8c10*/  BSSY B1, `(.L_x_68) ;  /* 0x0000005000017945 */ /* 0x000fe80003800000 */
[----:B------:R-:W-:Y:S05]  /*8c20*/  @P0 BRA `(.L_x_69) ;  /* 0x00000000000c0947 */ /* 0x000fea0003800000 */
[----:B------:R-:W3:Y:S02]  /*8c30*/  LDG.E.U8 R2, desc[UR56][R22.64+0x1] ;  /* 0x0000013816027981 */ /* 0x000ee4000c1e1100 */
[----:B---3--:R-:W-:-:S05]  /*8c40*/  PRMT R3, R2, 0x8880, RZ ;  /* 0x0000888002037816 */ /* 0x008fca00000000ff */
[----:B------:R-:W-:-:S07]  /*8c50*/  IMAD R3, R3, R17, RZ ;  /* 0x0000001103037224 */ /* 0x000fce00078e02ff */
.L_x_69:
[----:B------:R-:W-:Y:S05]  /*8c60*/  BSYNC B1 ;  /* 0x0000000000017941 */ /* 0x000fea0003800000 */
.L_x_68:
[----:B-----5:R3:W-:Y:S04]  /*8c70*/  STL.64 [R1+0x60], R4 ;  /* 0x0000600401007387 */ /* 0x0207e80000100a00 */
[----:B---3--:R-:W3:Y:S01]  /*8c80*/  LDL.LU.64 R4, [R1] ;  /* 0x0000000001047983 */ /* 0x008ee20000300a00 */
[----:B------:R-:W-:Y:S01]  /*8c90*/  @!P0 IMAD R227, R227, R16, R3 ;  /* 0x00000010e3e38224 */ /* 0x000fe200078e0203 */
[----:B------:R-:W-:Y:S04]  /*8ca0*/  BSSY B1, `(.L_x_70) ;  /* 0x0000008000017945 */ /* 0x000fe80003800000 */
[----:B---3--:R3:W-:Y:S04]  /*8cb0*/  @!P0 STG.E.U8 desc[UR56][R4.64+0x1], R227 ;  /* 0x000001e304008986 */ /* 0x0087e8000c101138 */
[----:B---3--:R3:W5:Y:S01]  /*8cc0*/  LDL.LU.64 R4, [R1+0x60] ;  /* 0x0000600001047983 */ /* 0x0087620000300a00 */
[----:B------:R-:W-:-:S13]  /*8cd0*/  ISETP.LT.OR P0, PT, R0, 0x9, !P4 ;  /* 0x000000090000780c */ /* 0x000fda0006701670 */
[----:B---3--:R-:W-:Y:S05]  /*8ce0*/  @P0 BRA `(.L_x_71) ;  /* 0x00000000000c0947 */ /* 0x008fea0003800000 */
[----:B------:R-:W3:Y:S02]  /*8cf0*/  LDG.E.U8 R2, desc[UR56][R20.64+0x8] ;  /* 0x0000083814027981 */ /* 0x000ee4000c1e1100 */
[----:B---3--:R-:W-:-:S05]  /*8d00*/  PRMT R3, R2, 0x8880, RZ ;  /* 0x0000888002037816 */ /* 0x008fca00000000ff */
[----:B------:R-:W-:-:S07]  /*8d10*/  IMAD R3, R3, R17, RZ ;  /* 0x0000001103037224 */ /* 0x000fce00078e02ff */
.L_x_71:
[----:B------:R-:W-:Y:S05]  /*8d20*/  BSYNC B1 ;  /* 0x0000000000017941 */ /* 0x000fea0003800000 */
.L_x_70:
[----:B------:R-:W-:Y:S01]  /*8d30*/  @!P0 IMAD R228, R228, R16, R3 ;  /* 0x00000010e4e48224 */ /* 0x000fe200078e0203 */
[----:B------:R-:W-:Y:S04]  /*8d40*/  BSSY B1, `(.L_x_72) ;  /* 0x0000007000017945 */ /* 0x000fe80003800000 */
[----:B------:R3:W-:Y:S01]  /*8d50*/  @!P0 STG.E.U8 desc[UR56][R18.64+0x8], R228 ;  /* 0x000008e412008986 */ /* 0x0007e2000c101138 */
[----:B------:R-:W-:-:S13]  /*8d60*/  ISETP.LT.OR P0, PT, R0, 0xa, !P4 ;  /* 0x0000000a0000780c */ /* 0x000fda0006701670 */
[----:B---3--:R-:W-:Y:S05]  /*8d70*/  @P0 BRA `(.L_x_73) ;  /* 0x00000000000c0947 */ /* 0x008fea0003800000 */
[----:B------:R-:W3:Y:S02]  /*8d80*/  LDG.E.U8 R2, desc[UR56][R20.64+0x9] ;  /* 0x0000093814027981 */ /* 0x000ee4000c1e1100 */
[----:B---3--:R-:W-:-:S05]  /*8d90*/  PRMT R3, R2, 0x8880, RZ ;  /* 0x0000888002037816 */ /* 0x008fca00000000ff */
[----:B------:R-:W-:-:S07]  /*8da0*/  IMAD R3, R3, R17, RZ ;  /* 0x0000001103037224 */ /* 0x000fce00078e02ff */
.L_x_73:
[----:B------:R-:W-:Y:S05]  /*8db0*/  BSYNC B1 ;  /* 0x0000000000017941 */ /* 0x000fea0003800000 */
.L_x_72:
[----:B------:R-:W-:Y:S01]  /*8dc0*/  @!P0 IMAD R229, R229, R16, R3 ;  /* 0x00000010e5e58224 */ /* 0x000fe200078e0203 */
[----:B------:R-:W-:Y:S04]  /*8dd0*/  BSSY B1, `(.L_x_74) ;  /* 0x0000009000017945 */ /* 0x000fe80003800000 */
[----:B------:R3:W-:Y:S01]  /*8de0*/  @!P0 STG.E.U8 desc[UR56][R18.64+0x9], R229 ;  /* 0x000009e512008986 */ /* 0x0007e2000c101138 */
[----:B------:R-:W-:-:S13]  /*8df0*/  ISETP.LT.OR P0, PT, R0, 0x9, !P2 ;  /* 0x000000090000780c */ /* 0x000fda0005701670 */
[----:B------:R-:W-:-:S04]  /*8e00*/  @!P0 IADD3 R226, P1, R18, UR43, RZ ;  /* 0x0000002b12e28c10 */ /* 0x000fc8000ff3e0ff */
[----:B------:R-:W-:Y:S01]  /*8e10*/  @!P0 IADD3.X R227, R19, UR42, RZ, P1, !PT ;  /* 0x0000002a13e38c10 */ /* 0x000fe20008ffe4ff */
[----:B---3--:R-:W-:Y:S08]  /*8e20*/  @P0 BRA `(.L_x_75) ;  /* 0x00000000000c0947 */ /* 0x008ff00003800000 */
[----:B------:R-:W3:Y:S02]  /*8e30*/  LDG.E.U8 R2, desc[UR56][R22.64+0x8] ;  /* 0x0000083816027981 */ /* 0x000ee4000c1e1100 */
[----:B---3--:R-:W-:-:S05]  /*8e40*/  PRMT R3, R2, 0x8880, RZ ;  /* 0x0000888002037816 */ /* 0x008fca00000000ff */
[----:B------:R-:W-:-:S07]  /*8e50*/  IMAD R3, R3, R17, RZ ;  /* 0x0000001103037224 */ /* 0x000fce00078e02ff */
.L_x_75:
[----:B------:R-:W-:Y:S05]  /*8e60*/  BSYNC B1 ;  /* 0x0000000000017941 */ /* 0x000fea0003800000 */
.L_x_74:
[----:B------:R-:W-:Y:S01]  /*8e70*/  @!P0 IMAD R230, R230, R16, R3 ;  /* 0x00000010e6e68224 */ /* 0x000fe200078e0203 */
[----:B------:R-:W-:Y:S04]  /*8e80*/  BSSY B1, `(.L_x_76) ;  /* 0x0000009000017945 */ /* 0x000fe80003800000 */
[----:B------:R3:W-:Y:S01]  /*8e90*/  @!P0 STG.E.U8 desc[UR56][R226.64+0x8], R230 ;  /* 0x000008e6e2008986 */ /* 0x0007e2000c101138 */
[----:B------:R-:W-:-:S13]  /*8ea0*/  ISETP.LT.OR P0, PT, R0, 0xa, !P2 ;  /* 0x0000000a0000780c */ /* 0x000fda0005701670 */
[----:B---3--:R-:W-:-:S04]  /*8eb0*/  @!P0 IADD3 R226, P1, R18, UR43, RZ ;  /* 0x0000002b12e28c10 */ /* 0x008fc8000ff3e0ff */
[----:B------:R-:W-:Y:S01]  /*8ec0*/  @!P0 IADD3.X R227, R19, UR42, RZ, P1, !PT ;  /* 0x0000002a13e38c10 */ /* 0x000fe20008ffe4ff */
[----:B------:R-:W-:Y:S08]  /*8ed0*/  @P0 BRA `(.L_x_77) ;  /* 0x00000000000c0947 */ /* 0x000ff00003800000 */
[----:B------:R-:W3:Y:S02]  /*8ee0*/  LDG.E.U8 R2, desc[UR56][R22.64+0x9] ;  /* 0x0000093816027981 */ /* 0x000ee4000c1e1100 */
[----:B---3--:R-:W-:-:S05]  /*8ef0*/  PRMT R3, R2, 0x8880, RZ ;  /* 0x0000888002037816 */ /* 0x008fca00000000ff */
[----:B------:R-:W-:-:S07]  /*8f00*/  IMAD R3, R3, R17, RZ ;  /* 0x0000001103037224 */ /* 0x000fce00078e02ff */
.L_x_77:
[----:B------:R-:W-:Y:S05]  /*8f10*/  BSYNC B1 ;  /* 0x0000000000017941 */ /* 0x000fea0003800000 */
.L_x_76:
[----:B------:R3:W-:Y:S04]  /*8f20*/  STL.64 [R1+0x60], R6 ;  /* 0x0000600601007387 */ /* 0x0007e80000100a00 */
[----:B---3--:R-:W3:Y:S04]  /*8f30*/  LDL.LU.64 R6, [R1+0x48] ;  /* 0x0000480001067983 */ /* 0x008ee80000300a00 */
[----:B------:R-:W2:Y:S04]  /*8f40*/  LDL.LU R229, [R1+0x40] ;  /* 0x0000400001e57983 */ /* 0x000ea80000300800 */
[----:B------:R-:W4:Y:S01]  /*8f50*/  LDL.LU R228, [R1+0x8] ;  /* 0x0000080001e47983 */ /* 0x000f220000300800 */
[----:B------:R-:W-:Y:S01]  /*8f60*/  @!P0 IMAD R231, R231, R16, R3 ;  /* 0x00000010e7e78224 */ /* 0x000fe200078e0203 */
[----:B------:R-:W-:-:S04]  /*8f70*/  ISETP.GE.AND P1, PT, R8, 0x181, PT ;  /* 0x000001810800780c */ /* 0x000fc80003f26270 */
[----:B------:R2:W-:Y:S01]  /*8f80*/  @!P0 STG.E.U8 desc[UR56][R226.64+0x9], R231 ;  /* 0x000009e7e2008986 */ /* 0x0005e2000c101138 */
[----:B---3--:R-:W-:-:S03]  /*8f90*/  IMAD.WIDE.U32 R236, R9, R236, R6 ;  /* 0x000000ec09ec7225 */ /* 0x008fc600078e0006 */
[----:B------:R3:W5:Y:S01]  /*8fa0*/  LDL.LU.64 R6, [R1+0x60] ;  /* 0x0000600001067983 */ /* 0x0007620000300a00 */
[----:B--2---:R-:W-:-:S04]  /*8fb0*/  IADD3 R226, P0, R236, R229, RZ ;  /* 0x000000e5ece27210 */ /* 0x004fc80007f1e0ff */
[----:B----4-:R-:W-:Y:S02]  /*8fc0*/  IADD3.X R227, R235, R237, R228, P0, !PT ;  /* 0x000000edebe37210 */ /* 0x010fe400007fe4e4 */
[----:B------:R-:W-:-:S13]  /*8fd0*/  ISETP.LT.OR P0, PT, R0, 0x1, !P1 ;  /* 0x000000010000780c */ /* 0x000fda0004f01670 */
[----:B------:R-:W2:Y:S01]  /*8fe0*/  @!P0 LDG.E.U8 R2, desc[UR56][R226.64] ;  /* 0x00000038e2028981 */ /* 0x000ea2000c1e1100 */
[----:B------:R-:W-:Y:S01]  /*8ff0*/  IMAD.U32 R235, RZ, RZ, UR9 ;  /* 0x00000009ffeb7e24 */ /* 0x000fe2000f8e00ff */
[----:B------:R-:W-:Y:S01]  /*9000*/  ISETP.LT.OR P5, PT, R0, 0x2, !P1 ;  /* 0x000000020000780c */ /* 0x000fe20004fa1670 */
[----:B------:R-:W-:Y:S01]  /*9010*/  IMAD.U32 R229, RZ, RZ, UR8 ;  /* 0x00000008ffe57e24 */ /* 0x000fe2000f8e00ff */
[----:B------:R-:W-:Y:S01]  /*9020*/  BSSY B1, `(.L_x_78) ;  /* 0x000000d000017945 */ /* 0x000fe20003800000 */
[----:B------:R-:W-:Y:S02]  /*9030*/  IMAD R235, R235, 0x180, RZ ;  /* 0x00000180ebeb7824 */ /* 0x000fe400078e02ff */
[----:B-----5:R-:W-:-:S04]  /*9040*/  IMAD.WIDE.U32 R228, R229, 0x180, R4 ;  /* 0x00000180e5e47825 */ /* 0x020fc800078e0004 */
[----:B------:R-:W-:Y:S02]  /*9050*/  IMAD.IADD R231, R229, 0x1, R235 ;  /* 0x00000001e5e77824 */ /* 0x000fe400078e02eb */
[----:B------:R-:W-:Y:S01]  /*9060*/  @!P0 IMAD.MOV.U32 R230, RZ, RZ, R228 ;  /* 0x000000ffffe68224 */ /* 0x000fe200078e00e4 */
[----:B--2---:R-:W-:-:S05]  /*9070*/  @!P0 PRMT R9, R2, 0x8880, RZ ;  /* 0x0000888002098816 */ /* 0x004fca00000000ff */
[----:B------:R-:W-:-:S04]  /*9080*/  @!P0 IMAD R3, R9, R17, RZ ;  /* 0x0000001109038224 */ /* 0x000fc800078e02ff */
[----:B------:R-:W-:-:S05]  /*9090*/  @!P0 IMAD R216, R216, R16, R3 ;  /* 0x00000010d8d88224 */ /* 0x000fca00078e0203 */
[----:B------:R3:W-:Y:S01]  /*90a0*/  @!P0 STG.E.U8 desc[UR56][R230.64], R216 ;  /* 0x000000d8e6008986 */ /* 0x0007e2000c101138 */
[----:B------:R-:W-:Y:S05]  /*90b0*/  @P5 BRA `(.L_x_79) ;  /* 0x00000000000c5947 */ /* 0x000fea0003800000 */
[----:B------:R-:W2:Y:S02]  /*90c0*/  LDG.E.U8 R2, desc[UR56][R226.64+0x1] ;  /* 0x00000138e2027981 */ /* 0x000ea4000c1e1100 */
[----:B--2---:R-:W-:-:S05]  /*90d0*/  PRMT R3, R2, 0x8880, RZ ;  /* 0x0000888002037816 */ /* 0x004fca00000000ff */
[----:B------:R-:W-:-:S07]  /*90e0*/  IMAD R3, R3, R17, RZ ;  /* 0x0000001103037224 */ /* 0x000fce00078e02ff */
.L_x_79:
[----:B------:R-:W-:Y:S05]  /*90f0*/  BSYNC B1 ;  /* 0x0000000000017941 */ /* 0x000fea0003800000 */
.L_x_78:
[----:B------:R-:W-:Y:S01]  /*9100*/  ISETP.GE.AND P0, PT, R8, 0x189, PT ;  /* 0x000001890800780c */ /* 0x000fe20003f06270 */
[----:B------:R-:W-:Y:S01]  /*9110*/  @!P5 IMAD R217, R217, R16, R3 ;  /* 0x00000010d9d9d224 */ /* 0x000fe200078e0203 */
[----:B------:R-:W-:Y:S01]  /*9120*/  LOP3.LUT R234, R234, 0xffffffbf, RZ, 0xc0, !PT ;  /* 0xffffffbfeaea7812 */ /* 0x000fe200078ec0ff */
[----:B------:R-:W-:Y:S01]  /*9130*/  @!P5 IMAD.MOV.U32 R8, RZ, RZ, R228 ;  /* 0x000000ffff08d224 */ /* 0x000fe200078e00e4 */
[----:B------:R-:W-:Y:S01]  /*9140*/  ISETP.LT.OR P4, PT, R0, 0x1, !P0 ;  /* 0x000000010000780c */ /* 0x000fe20004781670 */
[----:B------:R-:W-:Y:S01]  /*9150*/  @!P5 IMAD.MOV.U32 R9, RZ, RZ, R231 ;  /* 0x000000ffff09d224 */ /* 0x000fe200078e00e7 */
[----:B------:R-:W-:Y:S01]  /*9160*/  @P1 LOP3.LUT R234, R234, 0x40, RZ, 0xfc, !PT ;  /* 0x00000040eaea1812 */ /* 0x000fe200078efcff */
[----:B------:R-:W-:Y:S03]  /*9170*/  BSSY B1, `(.L_x_80) ;  /* 0x0000009000017945 */ /* 0x000fe60003800000 */
[----:B------:R2:W-:Y:S07]  /*9180*/  @!P5 STG.E.U8 desc[UR56][R8.64+0x1], R217 ;  /* 0x000001d90800d986 */ /* 0x0005ee000c101138 */
[----:B------:R-:W-:-:S04]  /*9190*/  @!P4 IADD3 R236, P1, R228, UR43, RZ ;  /* 0x0000002be4eccc10 */ /* 0x000fc8000ff3e0ff */
[----:B------:R-:W-:Y:S02]  /*91a0*/  @!P4 IADD3.X R237, R231, UR42, RZ, P1, !PT ;  /* 0x0000002ae7edcc10 */ /* 0x000fe40008ffe4ff */
[----:B------:R-:W-:Y:S01]  /*91b0*/  LOP3.LUT P1, RZ, R234, 0x40, RZ, 0xc0, !PT ;  /* 0x00000040eaff7812 */ /* 0x000fe2000782c0ff */
[----:B--2---:R-:W-:-:S12]  /*91c0*/  @P4 BRA `(.L_x_81) ;  /* 0x00000000000c4947 */ /* 0x004fd80003800000 */
[----:B------:R-:W2:Y:S02]  /*91d0*/  LDG.E.U8 R2, desc[UR56][R224.64] ;  /* 0x00000038e0027981 */ /* 0x000ea4000c1e1100 */
[----:B--2---:R-:W-:-:S05]  /*91e0*/  PRMT R3, R2, 0x8880, RZ ;  /* 0x0000888002037816 */ /* 0x004fca00000000ff */
[----:B------:R-:W-:-:S07]  /*91f0*/  IMAD R3, R3, R17, RZ ;  /* 0x0000001103037224 */ /* 0x000fce00078e02ff */
.L_x_81:
[----:B------:R-:W-:Y:S05]  /*9200*/  BSYNC B1 ;  /* 0x0000000000017941 */ /* 0x000fea0003800000 */
.L_x_80:
[----:B------:R-:W-:Y:S01]  /*9210*/  @!P4 IMAD R218, R218, R16, R3 ;  /* 0x00000010dadac224 */ /* 0x000fe200078e0203 */
[----:B------:R-:W-:Y:S01]  /*9220*/  ISETP.LT.OR P5, PT, R0, 0x2, !P0 ;  /* 0x000000020000780c */ /* 0x000fe200047a1670 */
[----:B------:R-:W-:Y:S01]  /*9230*/  BSSY B1, `(.L_x_82) ;  /* 0x000000b000017945 */ /* 0x000fe20003800000 */
[----:B------:R-:W-:Y:S02]  /*9240*/  LOP3.LUT R234, R234, 0xffffffbf, RZ, 0xc0, !PT ;  /* 0xffffffbfeaea7812 */ /* 0x000fe400078ec0ff */
[----:B------:R2:W-:Y:S02]  /*9250*/  @!P4 STG.E.U8 desc[UR56][R236.64], R218 ;  /* 0x000000daec00c986 */ /* 0x0005e4000c101138 */
[----:B------:R-:W-:-:S07]  /*9260*/  @P1 LOP3.LUT R234, R234, 0x40, RZ, 0xfc, !PT ;  /* 0x00000040eaea1812 */ /* 0x000fce00078efcff */
[----:B------:R-:W-:-:S04]  /*9270*/  @!P5 IADD3 R8, P1, R228, UR43, RZ ;  /* 0x0000002be408dc10 */ /* 0x000fc8000ff3e0ff */
[----:B------:R-:W-:Y:S02]  /*9280*/  @!P5 IADD3.X R9, R231, UR42, RZ, P1, !PT ;  /* 0x0000002ae709dc10 */ /* 0x000fe40008ffe4ff */
[----:B------:R-:W-:Y:S01]  /*9290*/  LOP3.LUT P1, RZ, R234, 0x40, RZ, 0xc0, !PT ;  /* 0x00000040eaff7812 */ /* 0x000fe2000782c0ff */
[----:B--2---:R-:W-:-:S12]  /*92a0*/  @P5 BRA `(.L_x_83) ;  /* 0x00000000000c5947 */ /* 0x004fd80003800000 */
[----:B------:R-:W3:Y:S02]  /*92b0*/  LDG.E.U8 R2, desc[UR56][R224.64+0x1] ;  /* 0x00000138e0027981 */ /* 0x000ee4000c1e1100 */
[----:B---3--:R-:W-:-:S05]  /*92c0*/  PRMT R216, R2, 0x8880, RZ ;  /* 0x0000888002d87816 */ /* 0x008fca00000000ff */
[----:B------:R-:W-:-:S07]  /*92d0*/  IMAD R3, R216, R17, RZ ;  /* 0x00000011d8037224 */ /* 0x000fce00078e02ff */
.L_x_83:
[----:B------:R-:W-:Y:S05]  /*92e0*/  BSYNC B1 ;  /* 0x0000000000017941 */ /* 0x000fea0003800000 */
.L_x_82:
[----:B------:R-:W-:Y:S01]  /*92f0*/  @!P5 IMAD R219, R219, R16, R3 ;  /* 0x00000010dbdbd224 */ /* 0x000fe200078e0203 */
[----:B------:R-:W-:Y:S01]  /*9300*/  ISETP.LT.OR P4, PT, R0, 0x9, !P1 ;  /* 0x000000090000780c */ /* 0x000fe20004f81670 */
[----:B------:R-:W-:Y:S03]  /*9310*/  BSSY B1, `(.L_x_84) ;  /* 0x0000006000017945 */ /* 0x000fe60003800000 */
[----:B------:R2:W-:Y:S09]  /*9320*/  @!P5 STG.E.U8 desc[UR56][R8.64+0x1], R219 ;  /* 0x000001db0800d986 */ /* 0x0005f2000c101138 */
[----:B------:R-:W-:Y:S05]  /*9330*/  @P4 BRA `(.L_x_85) ;  /* 0x00000000000c4947 */ /* 0x000fea0003800000 */
[----:B------:R-:W2:Y:S02]  /*9340*/  LDG.E.U8 R2, desc[UR56][R226.64+0x8] ;  /* 0x00000838e2027981 */ /* 0x000ea4000c1e1100 */
[----:B--2---:R-:W-:-:S05]  /*9350*/  PRMT R8, R2, 0x8880, RZ ;  /* 0x0000888002087816 */ /* 0x004fca00000000ff */
[----:B------:R-:W-:-:S07]  /*9360*/  IMAD R3, R8, R17, RZ ;  /* 0x0000001108037224 */ /* 0x000fce00078e02ff */
.L_x_85:
[----:B------:R-:W-:Y:S05]  /*9370*/  BSYNC B1 ;  /* 0x0000000000017941 */ /* 0x000fea0003800000 */
.L_x_84:
[----:B------:R-:W-:Y:S01]  /*9380*/  @!P4 IMAD R217, R220, R16, R3 ;  /* 0x00000010dcd9c224 */ /* 0x000fe200078e0203 */
[----:B------:R-:W-:Y:S01]  /*9390*/  ISETP.LT.OR P5, PT, R0, 0xa, !P1 ;  /* 0x0000000a0000780c */ /* 0x000fe20004fa1670 */
[----:B--2---:R-:W-:Y:S01]  /*93a0*/  @!P4 IMAD.MOV.U32 R8, RZ, RZ, R228 ;  /* 0x000000ffff08c224 */ /* 0x004fe200078e00e4 */
[----:B------:R-:W-:Y:S01]  /*93b0*/  BSSY B1, `(.L_x_86) ;  /* 0x0000007000017945 */ /* 0x000fe20003800000 */
[----:B------:R-:W-:-:S05]  /*93c0*/  @!P4 IMAD.MOV.U32 R9, RZ, RZ, R231 ;  /* 0x000000ffff09c224 */ /* 0x000fca00078e00e7 */
[----:B------:R2:W-:Y:S05]  /*93d0*/  @!P4 STG.E.U8 desc[UR56][R8.64+0x8], R217 ;  /* 0x000008d90800c986 */ /* 0x0005ea000c101138 */
[----:B------:R-:W-:Y:S05]  /*93e0*/  @P5 BRA `(.L_x_87) ;  /* 0x00000000000c5947 */ /* 0x000fea0003800000 */
[----:B------:R-:W2:Y:S02]  /*93f0*/  LDG.E.U8 R2, desc[UR56][R226.64+0x9] ;  /* 0x00000938e2027981 */ /* 0x000ea4000c1e1100 */
[----:B--2---:R-:W-:-:S05]  /*9400*/  PRMT R8, R2, 0x8880, RZ ;  /* 0x0000888002087816 */ /* 0x004fca00000000ff */
[----:B------:R-:W-:-:S07]  /*9410*/  IMAD R3, R8, R17, RZ ;  /* 0x0000001108037224 */ /* 0x000fce00078e02ff */
.L_x_87:
[----:B------:R-:W-:Y:S05]  /*9420*/  BSYNC B1 ;  /* 0x0000000000017941 */ /* 0x000fea0003800000 */
.L_x_86:
[----:B------:R-:W-:Y:S01]  /*9430*/  @!P5 IMAD R221, R221, R16, R3 ;  /* 0x00000010ddddd224 */ /* 0x000fe200078e0203 */
[----:B------:R-:W-:Y:S01]  /*9440*/  ISETP.LT.OR P4, PT, R0, 0x9, !P0 ;  /* 0x000000090000780c */ /* 0x000fe20004781670 */
[----:B---3--:R-:W-:Y:S01]  /*9450*/  @!P5 IMAD.MOV.U32 R216, RZ, RZ, R228 ;  /* 0x000000ffffd8d224 */ /* 0x008fe200078e00e4 */
[----:B------:R-:W-:Y:S01]  /*9460*/  LOP3.LUT R234, R234, 0xffffffbf, RZ, 0xc0, !PT ;  /* 0xffffffbfeaea7812 */ /* 0x000fe200078ec0ff */
[----:B--2---:R-:W-:Y:S01]  /*9470*/  @!P5 IMAD.MOV.U32 R217, RZ, RZ, R231 ;  /* 0x000000ffffd9d224 */ /* 0x004fe200078e00e7 */
[----:B------:R-:W-:Y:S02]  /*9480*/  BSSY B1, `(.L_x_88) ;  /* 0x000000a000017945 */ /* 0x000fe40003800000 */
[----:B------:R-:W-:Y:S02]  /*9490*/  @P1 LOP3.LUT R234, R234, 0x40, RZ, 0xfc, !PT ;  /* 0x00000040eaea1812 */ /* 0x000fe400078efcff */
[----:B------:R2:W-:Y:S05]  /*94a0*/  @!P5 STG.E.U8 desc[UR56][R216.64+0x9], R221 ;  /* 0x000009ddd800d986 */ /* 0x0005ea000c101138 */
[----:B------:R-:W-:-:S04]  /*94b0*/  @!P4 IADD3 R8, P1, R228, UR43, RZ ;  /* 0x0000002be408cc10 */ /* 0x000fc8000ff3e0ff */
[----:B------:R-:W-:Y:S02]  /*94c0*/  @!P4 IADD3.X R9, R231, UR42, RZ, P1, !PT ;  /* 0x0000002ae709cc10 */ /* 0x000fe40008ffe4ff */
[----:B------:R-:W-:Y:S01]  /*94d0*/  LOP3.LUT P1, RZ, R234, 0x40, RZ, 0xc0, !PT ;  /* 0x00000040eaff7812 */ /* 0x000fe2000782c0ff */
[----:B--2---:R-:W-:-:S12]  /*94e0*/  @P4 BRA `(.L_x_89) ;  /* 0x00000000000c4947 */ /* 0x004fd80003800000 */
[----:B------:R-:W2:Y:S02]  /*94f0*/  LDG.E.U8 R2, desc[UR56][R224.64+0x8] ;  /* 0x00000838e0027981 */ /* 0x000ea4000c1e1100 */
[----:B--2---:R-:W-:-:S05]  /*9500*/  PRMT R216, R2, 0x8880, RZ ;  /* 0x0000888002d87816 */ /* 0x004fca00000000ff */
[----:B------:R-:W-:-:S07]  /*9510*/  IMAD R3, R216, R17, RZ ;  /* 0x00000011d8037224 */ /* 0x000fce00078e02ff */
.L_x_89:
[----:B------:R-:W-:Y:S05]  /*9520*/  BSYNC B1 ;  /* 0x0000000000017941 */ /* 0x000fea0003800000 */
.L_x_88:
        /* <DEDUP_REMOVED lines=10> */
[----:B------:R-:W2:Y:S02]  /*95d0*/  LDG.E.U8 R2, desc[UR56][R224.64+0x9] ;  /* 0x00000938e0027981 */ /* 0x000ea4000c1e1100 */
[----:B--2---:R-:W-:-:S05]  /*95e0*/  PRMT R8, R2, 0x8880, RZ ;  /* 0x0000888002087816 */ /* 0x004fca00000000ff */
[----:B------:R-:W-:-:S07]  /*95f0*/  IMAD R3, R8, R17, RZ ;  /* 0x0000001108037224 */ /* 0x000fce00078e02ff */
.L_x_91:
[----:B------:R-:W-:Y:S05]  /*9600*/  BSYNC B1 ;  /* 0x0000000000017941 */ /* 0x000fea0003800000 */
.L_x_90:
[----:B------:R-:W-:Y:S01]  /*9610*/  @!P5 IMAD R223, R223, R16, R3 ;  /* 0x00000010dfdfd224 */ /* 0x000fe200078e0203 */
[----:B------:R-:W-:Y:S04]  /*9620*/  BSSY B1, `(.L_x_92) ;  /* 0x0000008000017945 */ /* 0x000fe80003800000 */
[----:B------:R2:W-:Y:S01]  /*9630*/  @!P5 STG.E.U8 desc[UR56][R216.64+0x9], R223 ;  /* 0x000009dfd800d986 */ /* 0x0005e2000c101138 */
[----:B------:R-:W-:-:S04]  /*9640*/  LOP3.LUT P5, RZ, R234, 0x4, RZ, 0xc0, !PT ;  /* 0x00000004eaff7812 */ /* 0x000fc800078ac0ff */
[----:B------:R-:W-:-:S13]  /*9650*/  ISETP.LT.OR P4, PT, R0, 0x11, !P5 ;  /* 0x000000110000780c */ /* 0x000fda0006f81670 */
[----:B--2---:R-:W-:Y:S05]  /*9660*/  @P4 BRA `(.L_x_93) ;  /* 0x00000000000c4947 */ /* 0x004fea0003800000 */
[----:B------:R-:W2:Y:S02]  /*9670*/  LDG.E.U8 R2, desc[UR56][R232.64+0x10] ;  /* 0x00001038e8027981 */ /* 0x000ea4000c1e1100 */
[----:B--2---:R-:W-:-:S05]  /*9680*/  PRMT R8, R2, 0x8880, RZ ;  /* 0x0000888002087816 */ /* 0x004fca00000000ff */
[----:B------:R-:W-:-:S07]  /*9690*/  IMAD R3, R8, R17, RZ ;  /* 0x0000001108037224 */ /* 0x000fce00078e02ff */
.L_x_93:
[----:B------:R-:W-:Y:S05]  /*96a0*/  BSYNC B1 ;  /* 0x0000000000017941 */ /* 0x000fea0003800000 */
.L_x_92:
[----:B------:R-:W-:Y:S01]  /*96b0*/  @!P4 IMAD R9, R208, R16, R3 ;  /* 0x00000010d009c224 */ /* 0x000fe200078e0203 */
[----:B------:R-:W-:Y:S01]  /*96c0*/  ISETP.LT.OR P5, PT, R0, 0x12, !P5 ;  /* 0x000000120000780c */ /* 0x000fe20006fa1670 */
[----:B------:R-:W-:Y:S03]  /*96d0*/  BSSY B1, `(.L_x_94) ;  /* 0x0000006000017945 */ /* 0x000fe60003800000 */
[----:B------:R2:W-:Y:S09]  /*96e0*/  @!P4 STG.E.U8 desc[UR56][R4.64+0x10], R9 ;  /* 0x000010090400c986 */ /* 0x0005f2000c101138 */
[----:B------:R-:W-:Y:S05]  /*96f0*/  @P5 BRA `(.L_x_95) ;  /* 0x00000000000c5947 */ /* 0x000fea0003800000 */
[----:B------:R-:W3:Y:S02]  /*9700*/  LDG.E.U8 R2, desc[UR56][R232.64+0x11] ;  /* 0x00001138e8027981 */ /* 0x000ee4000c1e1100 */
[----:B---3--:R-:W-:-:S05]  /*9710*/  PRMT R8, R2, 0x8880, RZ ;  /* 0x0000888002087816 */ /* 0x008fca00000000ff */
[----:B------:R-:W-:-:S07]  /*9720*/  IMAD R3, R8, R17, RZ ;  /* 0x0000001108037224 */ /* 0x000fce00078e02ff */
.L_x_95:
[----:B------:R-:W-:Y:S05]  /*9730*/  BSYNC B1 ;  /* 0x0000000000017941 */ /* 0x000fea0003800000 */
.L_x_94:
[----:B------:R-:W-:Y:S01]  /*9740*/  @!P5 IMAD R209, R209, R16, R3 ;  /* 0x00000010d1d1d224 */ /* 0x000fe200078e0203 */
[----:B------:R-:W-:Y:S01]  /*9750*/  ISETP.LT.OR P4, PT, R0, 0x11, !P6 ;  /* 0x000000110000780c */ /* 0x000fe20007781670 */
[----:B------:R-:W-:Y:S01]  /*9760*/  BSSY B1, `(.L_x_96) ;  /* 0x000000a000017945 */ /* 0x000fe20003800000 */
[----:B------:R-:W-:Y:S02]  /*9770*/  P2R R208, PR, RZ, 0x1 ;  /* 0x00000001ffd07803 */ /* 0x000fe40000000000 */
[----:B------:R3:W-:Y:S09]  /*9780*/  @!P5 STG.E.U8 desc[UR56][R4.64+0x11], R209 ;  /* 0x000011d10400d986 */ /* 0x0007f2000c101138 */
[----:B------:R-:W-:-:S04]  /*9790*/  @!P4 IADD3 R8, P0, R4, UR43, RZ ;  /* 0x0000002b0408cc10 */ /* 0x000fc8000ff1e0ff */
[----:B--2---:R-:W-:Y:S02]  /*97a0*/  @!P4 IADD3.X R9, R5, UR42, RZ, P0, !PT ;  /* 0x0000002a0509cc10 */ /* 0x004fe400087fe4ff */
[----:B------:R-:W-:Y:S01]  /*97b0*/  ISETP.NE.AND P0, PT, R208, RZ, PT ;  /* 0x000000ffd000720c */ /* 0x000fe20003f05270 */
[----:B---3--:R-:W-:-:S12]  /*97c0*/  @P4 BRA `(.L_x_97) ;  /* 0x00000000000c4947 */ /* 0x008fd80003800000 */
[----:B------:R-:W2:Y:S02]  /*97d0*/  LDG.E.U8 R2, desc[UR56][R6.64+0x10] ;  /* 0x0000103806027981 */ /* 0x000ea4000c1e1100 */
[----:B--2---:R-:W-:-:S05]  /*97e0*/  PRMT R208, R2, 0x8880, RZ ;  /* 0x0000888002d07816 */ /* 0x004fca00000000ff */
[----:B------:R-:W-:-:S07]  /*97f0*/  IMAD R3, R208, R17, RZ ;  /* 0x00000011d0037224 */ /* 0x000fce00078e02ff */
.L_x_97:
[----:B------:R-:W-:Y:S05]  /*9800*/  BSYNC B1 ;  /* 0x0000000000017941 */ /* 0x000fea0003800000 */
.L_x_96:
[----:B------:R-:W-:Y:S01]  /*9810*/  @!P4 IMAD R217, R210, R16, R3 ;  /* 0x00000010d2d9c224 */ /* 0x000fe200078e0203 */
[----:B------:R-:W-:Y:S01]  /*9820*/  ISETP.LT.OR P5, PT, R0, 0x12, !P6 ;  /* 0x000000120000780c */ /* 0x000fe200077a1670 */
[----:B------:R-:W-:Y:S01]  /*9830*/  BSSY B1, `(.L_x_98) ;  /* 0x000000a000017945 */ /* 0x000fe20003800000 */
[----:B------:R-:W-:Y:S02]  /*9840*/  P2R R216, PR, RZ, 0x1 ;  /* 0x00000001ffd87803 */ /* 0x000fe40000000000 */
[----:B------:R2:W-:Y:S09]  /*9850*/  @!P4 STG.E.U8 desc[UR56][R8.64+0x10], R217 ;  /* 0x000010d90800c986 */ /* 0x0005f2000c101138 */
[----:B------:R-:W-:-:S04]  /*9860*/  @!P5 IADD3 R208, P0, R4, UR43, RZ ;  /* 0x0000002b04d0dc10 */ /* 0x000fc8000ff1e0ff */
[----:B------:R-:W-:Y:S02]  /*9870*/  @!P5 IADD3.X R209, R5, UR42, RZ, P0, !PT ;  /* 0x0000002a05d1dc10 */ /* 0x000fe400087fe4ff */
[----:B------:R-:W-:Y:S01]  /*9880*/  ISETP.NE.AND P0, PT, R216, RZ, PT ;  /* 0x000000ffd800720c */ /* 0x000fe20003f05270 */
[----:B--2---:R-:W-:-:S12]  /*9890*/  @P5 BRA `(.L_x_99) ;  /* 0x00000000000c5947 */ /* 0x004fd80003800000 */
[----:B------:R-:W2:Y:S02]  /*98a0*/  LDG.E.U8 R2, desc[UR56][R6.64+0x11] ;  /* 0x0000113806027981 */ /* 0x000ea4000c1e1100 */
[----:B--2---:R-:W-:-:S05]  /*98b0*/  PRMT R8, R2, 0x8880, RZ ;  /* 0x0000888002087816 */ /* 0x004fca00000000ff */
[----:B------:R-:W-:-:S07]  /*98c0*/  IMAD R3, R8, R17, RZ ;  /* 0x0000001108037224 */ /* 0x000fce00078e02ff */
.L_x_99:
[----:B------:R-:W-:Y:S05]  /*98d0*/  BSYNC B1 ;  /* 0x0000000000017941 */ /* 0x000fea0003800000 */
.L_x_98:
        /* <DEDUP_REMOVED lines=9> */
.L_x_101:
[----:B------:R-:W-:Y:S05]  /*9970*/  BSYNC B1 ;  /* 0x0000000000017941 */ /* 0x000fea0003800000 */
.L_x_100:
        /* <DEDUP_REMOVED lines=8> */
.L_x_103:
[----:B------:R-:W-:Y:S05]  /*9a00*/  BSYNC B1 ;  /* 0x0000000000017941 */ /* 0x000fea0003800000 */
.L_x_102:
        /* <DEDUP_REMOVED lines=12> */
.L_x_105:
[----:B------:R-:W-:Y:S05]  /*9ad0*/  BSYNC B1 ;  /* 0x0000000000017941 */ /* 0x000fea0003800000 */
.L_x_104:
        /* <DEDUP_REMOVED lines=12> */
.L_x_107:
[----:B------:R-:W-:Y:S05]  /*9ba0*/  BSYNC B1 ;  /* 0x0000000000017941 */ /* 0x000fea0003800000 */
.L_x_106:
        /* <DEDUP_REMOVED lines=9> */
.L_x_109:
[----:B------:R-:W-:Y:S05]  /*9c40*/  BSYNC B1 ;  /* 0x0000000000017941 */ /* 0x000fea0003800000 */
.L_x_108:
[----:B------:R-:W-:Y:S01]  /*9c50*/  @!P4 IMAD R9, R200, R16, R3 ;  /* 0x00000010c809c224 */ /* 0x000fe200078e0203 */
[----:B------:R-:W-:Y:S04]  /*9c60*/  BSSY B1, `(.L_x_110) ;  /* 0x0000007000017945 */ /* 0x000fe80003800000 */
[----:B------:R2:W-:Y:S01]  /*9c70*/  @!P4 STG.E.U8 desc[UR56][R10.64+0x10], R9 ;  /* 0x000010090a00c986 */ /* 0x0005e2000c101138 */
[----:B------:R-:W-:-:S13]  /*9c80*/  ISETP.LT.OR P4, PT, R0, 0x12, !P5 ;  /* 0x000000120000780c */ /* 0x000fda0006f81670 */
[----:B--2---:R-:W-:Y:S05]  /*9c90*/  @P4 BRA `(.L_x_111) ;  /* 0x00000000000c4947 */ /* 0x004fea0003800000 */
[----:B------:R-:W2:Y:S02]  /*9ca0*/  LDG.E.U8 R2, desc[UR56][R12.64+0x11] ;  /* 0x000011380c027981 */ /* 0x000ea4000c1e1100 */
[----:B--2---:R-:W-:-:S05]  /*9cb0*/  PRMT R8, R2, 0x8880, RZ ;  /* 0x0000888002087816 */ /* 0x004fca00000000ff */
[----:B------:R-:W-:-:S07]  /*9cc0*/  IMAD R3, R8, R17, RZ ;  /* 0x0000001108037224 */ /* 0x000fce00078e02ff */
.L_x_111:
[----:B------:R-:W-:Y:S05]  /*9cd0*/  BSYNC B1 ;  /* 0x0000000000017941 */ /* 0x000fea0003800000 */
.L_x_110:
[----:B------:R-:W-:Y:S01]  /*9ce0*/  @!P4 IMAD R211, R201, R16, R3 ;  /* 0x00000010c9d3c224 */ /* 0x000fe200078e0203 */
[----:B------:R-:W-:Y:S02]  /*9cf0*/  P2R R200, PR, RZ, 0x1 ;  /* 0x00000001ffc87803 */ /* 0x000fe40000000000 */
[C---:B------:R-:W-:Y:S02]  /*9d00*/  ISETP.LT.OR P0, PT, R0.reuse, 0x21, !P6 ;  /* 0x000000210000780c */ /* 0x040fe40007701670 */
[----:B------:R2:W-:Y:S01]  /*9d10*/  @!P4 STG.E.U8 desc[UR56][R10.64+0x11], R211 ;  /* 0x000011d30a00c986 */ /* 0x0005e2000c101138 */
[----:B------:R-:W-:-:S10]  /*9d20*/  ISETP.LT.OR P4, PT, R0, 0x11, !P3 ;  /* 0x000000110000780c */ /* 0x000fd40005f81670 */
[----:B------:R-:W-:-:S03]  /*9d30*/  @!P0 IADD3 R208, P5, R4, UR43, RZ ;  /* 0x0000002b04d08c10 */ /* 0x000fc6000ffbe0ff */
[----:B------:R-:W3:Y:S01]  /*9d40*/  @!P4 LDG.E.U8 R2, desc[UR56][R14.64+0x10] ;  /* 0x000010380e02c981 */ /* 0x000ee2000c1e1100 */
[----:B------:R-:W-:Y:S02]  /*9d50*/  @!P0 IADD3.X R209, R5, UR42, RZ, P5, !PT ;  /* 0x0000002a05d18c10 */ /* 0x000fe4000affe4ff */
[----:B------:R-:W-:-:S13]  /*9d60*/  ISETP.LT.OR P0, PT, R0, 0x22, !P6 ;  /* 0x000000220000780c */ /* 0x000fda0007701670 */
[----:B------:R-:W-:-:S04]  /*9d70*/  @!P0 IADD3 R8, P5, R4, UR43, RZ ;  /* 0x0000002b04088c10 */ /* 0x000fc8000ffbe0ff */
[----:B------:R-:W-:Y:S02]  /*9d80*/  @!P0 IADD3.X R9, R5, UR42, RZ, P5, !PT ;  /* 0x0000002a05098c10 */ /* 0x000fe4000affe4ff */
[----:B------:R-:W-:Y:S02]  /*9d90*/  ISETP.NE.AND P0, PT, R200, RZ, PT ;  /* 0x000000ffc800720c */ /* 0x000fe40003f05270 */
[----:B------:R-:W-:-:S04]  /*9da0*/  @!P4 IADD3 R200, P5, R10, UR43, RZ ;  /* 0x0000002b0ac8cc10 */ /* 0x000fc8000ffbe0ff */
[----:B------:R-:W-:Y:S02]  /*9db0*/  @!P4 IADD3.X R201, R11, UR42, RZ, P5, !PT ;  /* 0x0000002a0bc9cc10 */ /* 0x000fe4000affe4ff */
[----:B---3--:R-:W-:-:S05]  /*9dc0*/  @!P4 PRMT R210, R2, 0x8880, RZ ;  /* 0x0000888002d2c816 */ /* 0x008fca00000000ff */
[----:B------:R-:W-:-:S04]  /*9dd0*/  @!P4 IMAD R3, R210, R17, RZ ;  /* 0x00000011d203c224 */ /* 0x000fc800078e02ff */
[----:B------:R-:W-:-:S05]  /*9de0*/  @!P4 IMAD R213, R202, R16, R3 ;  /* 0x00000010cad5c224 */ /* 0x000fca00078e0203 */
[----:B------:R3:W-:Y:S01]  /*9df0*/  @!P4 STG.E.U8 desc[UR56][R200.64+0x10], R213 ;  /* 0x000010d5c800c986 */ /* 0x0007e2000c101138 */
[----:B------:R-:W-:-:S13]  /*9e00*/  ISETP.LT.OR P4, PT, R0, 0x12, !P3 ;  /* 0x000000120000780c */ /* 0x000fda0005f81670 */
[----:B------:R-:W4:Y:S01]  /*9e10*/  @!P4 LDG.E.U8 R2, desc[UR56][R14.64+0x11] ;  /* 0x000011380e02c981 */ /* 0x000f22000c1e1100 */
[----:B------:R-:W-:-:S04]  /*9e20*/  @!P4 IADD3 R210, P5, R10, UR43, RZ ;  /* 0x0000002b0ad2cc10 */ /* 0x000fc8000ffbe0ff */
[----:B--2---:R-:W-:Y:S02]  /*9e30*/  @!P4 IADD3.X R211, R11, UR42, RZ, P5, !PT ;  /* 0x0000002a0bd3cc10 */ /* 0x004fe4000affe4ff */
[----:B------:R-:W-:Y:S02]  /*9e40*/  LOP3.LUT P5, RZ, R234, 0x8, RZ, 0xc0, !PT ;  /* 0x00000008eaff7812 */ /* 0x000fe400078ac0ff */
[----:B----4-:R-:W-:-:S05]  /*9e50*/  @!P4 PRMT R202, R2, 0x8880, RZ ;  /* 0x0000888002cac816 */ /* 0x010fca00000000ff */
[----:B------:R-:W-:-:S04]  /*9e60*/  @!P4 IMAD R3, R202, R17, RZ ;  /* 0x00000011ca03c224 */ /* 0x000fc800078e02ff */
[----:B------:R-:W-:-:S05]  /*9e70*/  @!P4 IMAD R203, R203, R16, R3 ;  /* 0x00000010cbcbc224 */ /* 0x000fca00078e0203 */
[----:B------:R2:W-:Y:S01]  /*9e80*/  @!P4 STG.E.U8 desc[UR56][R210.64+0x11], R203 ;  /* 0x000011cbd200c986 */ /* 0x0005e2000c101138 */
[----:B------:R-:W-:-:S13]  /*9e90*/  ISETP.LT.OR P4, PT, R0, 0x19, !P5 ;  /* 0x000000190000780c */ /* 0x000fda0006f81670 */
[----:B------:R-:W3:Y:S02]  /*9ea0*/  @!P4 LDG.E.U8 R2, desc[UR56][R12.64+0x18] ;  /* 0x000018380c02c981 */ /* 0x000ee4000c1e1100 */
[----:B---3--:R-:W-:-:S05]  /*9eb0*/  @!P4 PRMT R200, R2, 0x8880, RZ ;  /* 0x0000888002c8c816 */ /* 0x008fca00000000ff */
[----:B------:R-:W-:-:S04]  /*9ec0*/  @!P4 IMAD R3, R200, R17, RZ ;  /* 0x00000011c803c224 */ /* 0x000fc800078e02ff */
[----:B------:R-:W-:-:S05]  /*9ed0*/  @!P4 IMAD R201, R204, R16, R3 ;  /* 0x00000010ccc9c224 */ /* 0x000fca00078e0203 */
[----:B------:R-:W-:Y:S01]  /*9ee0*/  @!P4 STG.E.U8 desc[UR56][R10.64+0x18], R201 ;  /* 0x000018c90a00c986 */ /* 0x000fe2000c101138 */
[----:B------:R-:W-:-:S13]  /*9ef0*/  ISETP.LT.OR P4, PT, R0, 0x1a, !P5 ;  /* 0x0000001a0000780c */ /* 0x000fda0006f81670 */
[----:B------:R-:W3:Y:S02]  /*9f00*/  @!P4 LDG.E.U8 R2, desc[UR56][R12.64+0x19] ;  /* 0x000019380c02c981 */ /* 0x000ee4000c1e1100 */
[----:B---3--:R-:W-:-:S05]  /*9f10*/  @!P4 PRMT R200, R2, 0x8880, RZ ;  /* 0x0000888002c8c816 */ /* 0x008fca00000000ff */
[----:B------:R-:W-:-:S04]  /*9f20*/  @!P4 IMAD R3, R200, R17, RZ ;  /* 0x00000011c803c224 */ /* 0x000fc800078e02ff */
[----:B------:R-:W-:-:S05]  /*9f30*/  @!P4 IMAD R205, R205, R16, R3 ;  /* 0x00000010cdcdc224 */ /* 0x000fca00078e0203 */
[----:B------:R-:W-:Y:S01]  /*9f40*/  @!P4 STG.E.U8 desc[UR56][R10.64+0x19], R205 ;  /* 0x000019cd0a00c986 */ /* 0x000fe2000c101138 */
[----:B------:R-:W-:-:S13]  /*9f50*/  ISETP.LT.OR P4, PT, R0, 0x19, !P3 ;  /* 0x000000190000780c */ /* 0x000fda0005f81670 */
[----:B------:R-:W3:Y:S01]  /*9f60*/  @!P4 LDG.E.U8 R2, desc[UR56][R14.64+0x18] ;  /* 0x000018380e02c981 */ /* 0x000ee2000c1e1100 */
[----:B------:R-:W-:-:S04]  /*9f70*/  @!P4 IADD3 R202, P5, R10, UR43, RZ ;  /* 0x0000002b0acacc10 */ /* 0x000fc8000ffbe0ff */
[----:B--2---:R-:W-:Y:S02]  /*9f80*/  @!P4 IADD3.X R203, R11, UR42, RZ, P5, !PT ;  /* 0x0000002a0bcbcc10 */ /* 0x004fe4000affe4ff */
[----:B---3--:R-:W-:-:S05]  /*9f90*/  @!P4 PRMT R200, R2, 0x8880, RZ ;  /* 0x0000888002c8c816 */ /* 0x008fca00000000ff */
[----:B------:R-:W-:-:S04]  /*9fa0*/  @!P4 IMAD R3, R200, R17, RZ ;  /* 0x00000011c803c224 */ /* 0x000fc800078e02ff */
[----:B------:R-:W-:-:S05]  /*9fb0*/  @!P4 IMAD R211, R206, R16, R3 ;  /* 0x00000010ced3c224 */ /* 0x000fca00078e0203 */
[----:B------:R2:W-:Y:S01]  /*9fc0*/  @!P4 STG.E.U8 desc[UR56][R202.64+0x18], R211 ;  /* 0x000018d3ca00c986 */ /* 0x0005e2000c101138 */
[----:B------:R-:W-:-:S13]  /*9fd0*/  ISETP.LT.OR P4, PT, R0, 0x1a, !P3 ;  /* 0x0000001a0000780c */ /* 0x000fda0005f81670 */
[----:B------:R-:W3:Y:S01]  /*9fe0*/  @!P4 LDG.E.U8 R2, desc[UR56][R14.64+0x19] ;  /* 0x000019380e02c981 */ /* 0x000ee2000c1e1100 */
[----:B------:R-:W-:Y:S02]  /*9ff0*/  @!P4 IADD3 R200, P5, R10, UR43, RZ ;  /* 0x0000002b0ac8cc10 */ /* 0x000fe4000ffbe0ff */
[----:B--2---:R-:W-:Y:S02]  /*a000*/  P2R R202, PR, RZ, 0x8 ;  /* 0x00000008ffca7803 */ /* 0x004fe40000000000 */
[----:B------:R-:W-:Y:S02]  /*a010*/  @!P4 IADD3.X R201, R11, UR42, RZ, P5, !PT ;  /* 0x0000002a0bc9cc10 */ /* 0x000fe4000affe4ff */
[----:B------:R-:W-:Y:S02]  /*a020*/  LOP3.LUT P3, RZ, R234, 0x2, RZ, 0xc0, !PT ;  /* 0x00000002eaff7812 */ /* 0x000fe4000786c0ff */
[----:B---3--:R-:W-:-:S05]  /*a030*/  @!P4 PRMT R204, R2, 0x8880, RZ ;  /* 0x0000888002ccc816 */ /* 0x008fca00000000ff */
        /* <DEDUP_REMOVED lines=8> */
[----:B------:R3:W-:Y:S01]  /*a0c0*/  @!P4 STG.E.U8 desc[UR56][R18.64+0x10], R203 ;  /* 0x000010cb1200c986 */ /* 0x0007e2000c101138 */
[----:B------:R-:W-:-:S13]  /*a0d0*/  ISETP.LT.OR P4, PT, R0, 0x12, !P3 ;  /* 0x000000120000780c */ /* 0x000fda0005f81670 */
[----:B------:R-:W4:Y:S02]  /*a0e0*/  @!P4 LDG.E.U8 R2, desc[UR56][R20.64+0x11] ;  /* 0x000011381402c981 */ /* 0x000f24000c1e1100 */
[----:B----4-:R-:W-:-:S05]  /*a0f0*/  @!P4 PRMT R192, R2, 0x8880, RZ ;  /* 0x0000888002c0c816 */ /* 0x010fca00000000ff */
[----:B------:R-:W-:-:S04]  /*a100*/  @!P4 IMAD R3, R192, R17, RZ ;  /* 0x00000011c003c224 */ /* 0x000fc800078e02ff */
[----:B--2---:R-:W-:-:S05]  /*a110*/  @!P4 IMAD R201, R193, R16, R3 ;  /* 0x00000010c1c9c224 */ /* 0x004fca00078e0203 */
[----:B------:R2:W-:Y:S01]  /*a120*/  @!P4 STG.E.U8 desc[UR56][R18.64+0x11], R201 ;  /* 0x000011c91200c986 */ /* 0x0005e2000c101138 */
[----:B------:R-:W-:-:S13]  /*a130*/  ISETP.LT.OR P4, PT, R0, 0x11, !P2 ;  /* 0x000000110000780c */ /* 0x000fda0005781670 */
[----:B------:R-:W4:Y:S01]  /*a140*/  @!P4 LDG.E.U8 R2, desc[UR56][R22.64+0x10] ;  /* 0x000010381602c981 */ /* 0x000f22000c1e1100 */
[----:B------:R-:W-:-:S04]  /*a150*/  @!P4 IADD3 R192, P5, R18, UR43, RZ ;  /* 0x0000002b12c0cc10 */ /* 0x000fc8000ffbe0ff */
[----:B------:R-:W-:Y:S02]  /*a160*/  @!P4 IADD3.X R193, R19, UR42, RZ, P5, !PT ;  /* 0x0000002a13c1cc10 */ /* 0x000fe4000affe4ff */
[----:B----4-:R-:W-:-:S05]  /*a170*/  @!P4 PRMT R200, R2, 0x8880, RZ ;  /* 0x0000888002c8c816 */ /* 0x010fca00000000ff */
[----:B------:R-:W-:-:S04]  /*a180*/  @!P4 IMAD R3, R200, R17, RZ ;  /* 0x00000011c803c224 */ /* 0x000fc800078e02ff */
[----:B---3--:R-:W-:-:S05]  /*a190*/  @!P4 IMAD R203, R194, R16, R3 ;  /* 0x00000010c2cbc224 */ /* 0x008fca00078e0203 */
[----:B------:R3:W-:Y:S01]  /*a1a0*/  @!P4 STG.E.U8 desc[UR56][R192.64+0x10], R203 ;  /* 0x000010cbc000c986 */ /* 0x0007e2000c101138 */
[----:B------:R-:W-:-:S13]  /*a1b0*/  ISETP.LT.OR P4, PT, R0, 0x12, !P2 ;  /* 0x000000120000780c */ /* 0x000fda0005781670 */
[----:B------:R-:W4:Y:S01]  /*a1c0*/  @!P4 LDG.E.U8 R2, desc[UR56][R22.64+0x11] ;  /* 0x000011381602c981 */ /* 0x000f22000c1e1100 */
[----:B------:R-:W-:-:S04]  /*a1d0*/  @!P4 IADD3 R200, P5, R18, UR43, RZ ;  /* 0x0000002b12c8cc10 */ /* 0x000fc8000ffbe0ff */
[----:B--2---:R-:W-:Y:S02]  /*a1e0*/  @!P4 IADD3.X R201, R19, UR42, RZ, P5, !PT ;  /* 0x0000002a13c9cc10 */ /* 0x004fe4000affe4ff */
        /* <DEDUP_REMOVED lines=19> */
[----:B------:R-:W-:Y:S02]  /*a320*/  @!P4 IADD3.X R193, R19, UR42, RZ, P5, !PT ;  /* 0x0000002a13c1cc10 */ /* 0x000fe4000affe4ff */
[----:B---3--:R-:W-:-:S05]  /*a330*/  @!P4 PRMT R194, R2, 0x8880, RZ ;  /* 0x0000888002c2c816 */ /* 0x008fca00000000ff */
[----:B------:R-:W-:-:S04]  /*a340*/  @!P4 IMAD R3, R194, R17, RZ ;  /* 0x00000011c203c224 */ /* 0x000fc800078e02ff */
[----:B--2---:R-:W-:-:S05]  /*a350*/  @!P4 IMAD R201, R198, R16, R3 ;  /* 0x00000010c6c9c224 */ /* 0x004fca00078e0203 */
[----:B------:R2:W-:Y:S01]  /*a360*/  @!P4 STG.E.U8 desc[UR56][R192.64+0x18], R201 ;  /* 0x000018c9c000c986 */ /* 0x0005e2000c101138 */
[----:B------:R-:W-:-:S13]  /*a370*/  ISETP.LT.OR P4, PT, R0, 0x1a, !P2 ;  /* 0x0000001a0000780c */ /* 0x000fda0005781670 */
[----:B------:R-:W3:Y:S01]  /*a380*/  @!P4 LDG.E.U8 R2, desc[UR56][R22.64+0x19] ;  /* 0x000019381602c981 */ /* 0x000ee2000c1e1100 */
        /* <DEDUP_REMOVED lines=8> */
[----:B--2---:R-:W-:Y:S01]  /*a410*/  IMAD.IADD R193, R235, 0x1, R229 ;  /* 0x00000001ebc17824 */ /* 0x004fe200078e02e5 */
[----:B----4-:R-:W-:-:S05]  /*a420*/  @!P4 PRMT R192, R2, 0x8880, RZ ;  /* 0x0000888002c0c816 */ /* 0x010fca00000000ff */
[----:B------:R-:W-:Y:S02]  /*a430*/  @!P4 IMAD R3, R192, R17, RZ ;  /* 0x00000011c003c224 */ /* 0x000fe400078e02ff */
[----:B------:R-:W-:Y:S02]  /*a440*/  @!P4 IMAD.MOV.U32 R192, RZ, RZ, R228 ;  /* 0x000000ffffc0c224 */ /* 0x000fe400078e00e4 */
[----:B------:R-:W-:-:S05]  /*a450*/  @!P4 IMAD R197, R184, R16, R3 ;  /* 0x00000010b8c5c224 */ /* 0x000fca00078e0203 */
[----:B------:R2:W-:Y:S01]  /*a460*/  @!P4 STG.E.U8 desc[UR56][R192.64+0x10], R197 ;  /* 0x000010c5c000c986 */ /* 0x0005e2000c101138 */
[----:B------:R-:W-:-:S13]  /*a470*/  ISETP.LT.OR P4, PT, R0, 0x12, !P1 ;  /* 0x000000120000780c */ /* 0x000fda0004f81670 */
[----:B------:R-:W4:Y:S01]  /*a480*/  @!P4 LDG.E.U8 R2, desc[UR56][R226.64+0x11] ;  /* 0x00001138e202c981 */ /* 0x000f22000c1e1100 */
[----:B---3--:R-:W-:Y:S02]  /*a490*/  @!P4 IMAD.MOV.U32 R194, RZ, RZ, R228 ;  /* 0x000000ffffc2c224 */ /* 0x008fe400078e00e4 */
[----:B------:R-:W-:Y:S01]  /*a4a0*/  @!P4 IMAD.MOV.U32 R195, RZ, RZ, R193 ;  /* 0x000000ffffc3c224 */ /* 0x000fe200078e00c1 */
[----:B----4-:R-:W-:-:S05]  /*a4b0*/  @!P4 PRMT R184, R2, 0x8880, RZ ;  /* 0x0000888002b8c816 */ /* 0x010fca00000000ff */
[----:B------:R-:W-:-:S04]  /*a4c0*/  @!P4 IMAD R3, R184, R17, RZ ;  /* 0x00000011b803c224 */ /* 0x000fc800078e02ff */
[----:B------:R-:W-:-:S05]  /*a4d0*/  @!P4 IMAD R199, R185, R16, R3 ;  /* 0x00000010b9c7c224 */ /* 0x000fca00078e0203 */
[----:B------:R3:W-:Y:S01]  /*a4e0*/  @!P4 STG.E.U8 desc[UR56][R194.64+0x11], R199 ;  /* 0x000011c7c200c986 */ /* 0x0007e2000c101138 */
[----:B------:R-:W-:-:S13]  /*a4f0*/  ISETP.LT.OR P4, PT, R0, 0x11, !P0 ;  /* 0x000000110000780c */ /* 0x000fda0004781670 */
[----:B------:R-:W4:Y:S01]  /*a500*/  @!P4 LDG.E.U8 R2, desc[UR56][R224.64+0x10] ;  /* 0x00001038e002c981 */ /* 0x000f22000c1e1100 */
[----:B------:R-:W-:-:S04]  /*a510*/  @!P4 IADD3 R184, P5, R228, UR43, RZ ;  /* 0x0000002be4b8cc10 */ /* 0x000fc8000ffbe0ff */
[----:B------:R-:W-:Y:S02]  /*a520*/  @!P4 IADD3.X R185, R193, UR42, RZ, P5, !PT ;  /* 0x0000002ac1b9cc10 */ /* 0x000fe4000affe4ff */
[----:B----4-:R-:W-:-:S05]  /*a530*/  @!P4 PRMT R198, R2, 0x8880, RZ ;  /* 0x0000888002c6c816 */ /* 0x010fca00000000ff */
[----:B------:R-:W-:-:S04]  /*a540*/  @!P4 IMAD R3, R198, R17, RZ ;  /* 0x00000011c603c224 */ /* 0x000fc800078e02ff */
[----:B--2---:R-:W-:-:S05]  /*a550*/  @!P4 IMAD R197, R186, R16, R3 ;  /* 0x00000010bac5c224 */ /* 0x004fca00078e0203 */
[----:B------:R2:W-:Y:S01]  /*a560*/  @!P4 STG.E.U8 desc[UR56][R184.64+0x10], R197 ;  /* 0x000010c5b800c986 */ /* 0x0005e2000c101138 */
[----:B------:R-:W-:-:S13]  /*a570*/  ISETP.LT.OR P4, PT, R0, 0x12, !P0 ;  /* 0x000000120000780c */ /* 0x000fda0004781670 */
[----:B------:R-:W4:Y:S01]  /*a580*/  @!P4 LDG.E.U8 R2, desc[UR56][R224.64+0x11] ;  /* 0x00001138e002c981 */ /* 0x000f22000c1e1100 */
[----:B---3--:R-:W-:-:S04]  /*a590*/  @!P4 IADD3 R194, P5, R228, UR43, RZ ;  /* 0x0000002be4c2cc10 */ /* 0x008fc8000ffbe0ff */
[----:B------:R-:W-:Y:S02]  /*a5a0*/  @!P4 IADD3.X R195, R193, UR42, RZ, P5, !PT ;  /* 0x0000002ac1c3cc10 */ /* 0x000fe4000affe4ff */
[----:B----4-:R-:W-:-:S05]  /*a5b0*/  @!P4 PRMT R186, R2, 0x8880, RZ ;  /* 0x0000888002bac816 */ /* 0x010fca00000000ff */
[----:B------:R-:W-:-:S04]  /*a5c0*/  @!P4 IMAD R3, R186, R17, RZ ;  /* 0x00000011ba03c224 */ /* 0x000fc800078e02ff */
[----:B------:R-:W-:-:S05]  /*a5d0*/  @!P4 IMAD R187, R187, R16, R3 ;  /* 0x00000010bbbbc224 */ /* 0x000fca00078e0203 */
[----:B------:R-:W-:Y:S01]  /*a5e0*/  @!P4 STG.E.U8 desc[UR56][R194.64+0x11], R187 ;  /* 0x000011bbc200c986 */ /* 0x000fe2000c101138 */
[----:B------:R-:W-:-:S13]  /*a5f0*/  ISETP.LT.OR P4, PT, R0, 0x19, !P1 ;  /* 0x000000190000780c */ /* 0x000fda0004f81670 */
[----:B------:R-:W3:Y:S01]  /*a600*/  @!P4 LDG.E.U8 R2, desc[UR56][R226.64+0x18] ;  /* 0x00001838e202c981 */ /* 0x000ee2000c1e1100 */
[----:B--2---:R-:W-:Y:S01]  /*a610*/  @!P4 IMAD.MOV.U32 R185, RZ, RZ, R193 ;  /* 0x000000ffffb9c224 */ /* 0x004fe200078e00c1 */
[----:B---3--:R-:W-:-:S05]  /*a620*/  @!P4 PRMT R184, R2, 0x8880, RZ ;  /* 0x0000888002b8c816 */ /* 0x008fca00000000ff */
[----:B------:R-:W-:Y:S02]  /*a630*/  @!P4 IMAD R3, R184, R17, RZ ;  /* 0x00000011b803c224 */ /* 0x000fe400078e02ff */
[----:B------:R-:W-:Y:S02]  /*a640*/  @!P4 IMAD.MOV.U32 R184, RZ, RZ, R228 ;  /* 0x000000ffffb8c224 */ /* 0x000fe400078e00e4 */
[----:B------:R-:W-:-:S05]  /*a650*/  @!P4 IMAD R197, R188, R16, R3 ;  /* 0x00000010bcc5c224 */ /* 0x000fca00078e0203 */
[----:B------:R2:W-:Y:S01]  /*a660*/  @!P4 STG.E.U8 desc[UR56][R184.64+0x18], R197 ;  /* 0x000018c5b800c986 */ /* 0x0005e2000c101138 */
[----:B------:R-:W-:-:S13]  /*a670*/  ISETP.LT.OR P4, PT, R0, 0x1a, !P1 ;  /* 0x0000001a0000780c */ /* 0x000fda0004f81670 */
[----:B------:R-:W3:Y:S01]  /*a680*/  @!P4 LDG.E.U8 R2, desc[UR56][R226.64+0x19] ;  /* 0x00001938e202c981 */ /* 0x000ee2000c1e1100 */
[----:B--2---:R-:W-:Y:S02]  /*a690*/  @!P4 IMAD.MOV.U32 R184, RZ, RZ, R228 ;  /* 0x000000ffffb8c224 */ /* 0x004fe400078e00e4 */
[----:B------:R-:W-:Y:S01]  /*a6a0*/  @!P4 IMAD.MOV.U32 R185, RZ, RZ, R193 ;  /* 0x000000ffffb9c224 */ /* 0x000fe200078e00c1 */
[----:B---3--:R-:W-:-:S05]  /*a6b0*/  @!P4 PRMT R186, R2, 0x8880, RZ ;  /* 0x0000888002bac816 */ /* 0x008fca00000000ff */
[----:B------:R-:W-:-:S04]  /*a6c0*/  @!P4 IMAD R3, R186, R17, RZ ;  /* 0x00000011ba03c224 */ /* 0x000fc800078e02ff */
[----:B------:R-:W-:-:S05]  /*a6d0*/  @!P4 IMAD R189, R189, R16, R3 ;  /* 0x00000010bdbdc224 */ /* 0x000fca00078e0203 */
        /* <DEDUP_REMOVED lines=11> */
[----:B--2---:R-:W-:Y:S02]  /*a790*/  @!P4 IADD3 R184, P5, R228, UR43, RZ ;  /* 0x0000002be4b8cc10 */ /* 0x004fe4000ffbe0ff */
[----:B------:R-:W-:Y:S02]  /*a7a0*/  LOP3.LUT P3, RZ, R234, 0x4, RZ, 0xc0, !PT ;  /* 0x00000004eaff7812 */ /* 0x000fe4000786c0ff */
[----:B------:R-:W-:Y:S02]  /*a7b0*/  @!P4 IADD3.X R185, R193, UR42, RZ, P5, !PT ;  /* 0x0000002ac1b9cc10 */ /* 0x000fe4000affe4ff */
        /* <DEDUP_REMOVED lines=11> */
[----:B------:R-:W4:Y:S01]  /*a870*/  @!P4 LDG.E.U8 R2, desc[UR56][R232.64+0x21] ;  /* 0x00002138e802c981 */ /* 0x000f22000c1e1100 */
[----:B------:R-:W-:Y:S02]  /*a880*/  P2R R196, PR, RZ, 0x4 ;  /* 0x00000004ffc47803 */ /* 0x000fe40000000000 */
[----:B------:R-:W-:Y:S02]  /*a890*/  ISETP.LT.OR P2, PT, R0, 0x21, !P6 ;  /* 0x000000210000780c */ /* 0x000fe40007741670 */
[----:B----4-:R-:W-:-:S05]  /*a8a0*/  @!P4 PRMT R176, R2, 0x8880, RZ ;  /* 0x0000888002b0c816 */ /* 0x010fca00000000ff */
[----:B------:R-:W-:-:S04]  /*a8b0*/  @!P4 IMAD R3, R176, R17, RZ ;  /* 0x00000011b003c224 */ /* 0x000fc800078e02ff */
[----:B------:R-:W-:-:S05]  /*a8c0*/  @!P4 IMAD R177, R177, R16, R3 ;  /* 0x00000010b1b1c224 */ /* 0x000fca00078e0203 */
[----:B------:R4:W-:Y:S04]  /*a8d0*/  @!P4 STG.E.U8 desc[UR56][R4.64+0x21], R177 ;  /* 0x000021b10400c986 */ /* 0x0009e8000c101138 */
[----:B------:R-:W5:Y:S01]  /*a8e0*/  @!P2 LDG.E.U8 R2, desc[UR56][R6.64+0x20] ;  /* 0x000020380602a981 */ /* 0x000f62000c1e1100 */
[----:B------:R-:W-:Y:S02]  /*a8f0*/  ISETP.LT.OR P5, PT, R0, 0x29, !P6 ;  /* 0x000000290000780c */ /* 0x000fe400077a1670 */
[----:B-----5:R-:W-:-:S05]  /*a900*/  @!P2 PRMT R176, R2, 0x8880, RZ ;  /* 0x0000888002b0a816 */ /* 0x020fca00000000ff */
[----:B------:R-:W-:-:S04]  /*a910*/  @!P2 IMAD R3, R176, R17, RZ ;  /* 0x00000011b003a224 */ /* 0x000fc800078e02ff */
[----:B------:R-:W-:-:S05]  /*a920*/  @!P2 IMAD R189, R178, R16, R3 ;  /* 0x00000010b2bda224 */ /* 0x000fca00078e0203 */
[----:B------:R-:W-:Y:S01]  /*a930*/  @!P2 STG.E.U8 desc[UR56][R208.64+0x20], R189 ;  /* 0x000020bdd000a986 */ /* 0x000fe2000c101138 */
[----:B------:R-:W-:-:S13]  /*a940*/  ISETP.LT.OR P2, PT, R0, 0x22, !P6 ;  /* 0x000000220000780c */ /* 0x000fda0007741670 */
[----:B------:R-:W5:Y:S01]  /*a950*/  @!P2 LDG.E.U8 R2, desc[UR56][R6.64+0x21] ;  /* 0x000021380602a981 */ /* 0x000f62000c1e1100 */
[----:B--2---:R-:W-:-:S04]  /*a960*/  @!P5 IADD3 R184, P4, R4, UR43, RZ ;  /* 0x0000002b04b8dc10 */ /* 0x004fc8000ff9e0ff */
[----:B------:R-:W-:Y:S02]  /*a970*/  @!P5 IADD3.X R185, R5, UR42, RZ, P4, !PT ;  /* 0x0000002a05b9dc10 */ /* 0x000fe4000a7fe4ff */
[----:B------:R-:W-:Y:S02]  /*a980*/  ISETP.LT.OR P4, PT, R0, 0x2a, !P6 ;  /* 0x0000002a0000780c */ /* 0x000fe40007781670 */
[----:B------:R-:W-:-:S11]  /*a990*/  P2R R194, PR, RZ, 0x2 ;  /* 0x00000002ffc27803 */ /* 0x000fd60000000000 */
[----:B------:R-:W-:-:S04]  /*a9a0*/  @!P4 IADD3 R186, P1, R4, UR43, RZ ;  /* 0x0000002b04bacc10 */ /* 0x000fc8000ff3e0ff */
[----:B---3--:R-:W-:Y:S02]  /*a9b0*/  @!P4 IADD3.X R187, R5, UR42, RZ, P1, !PT ;  /* 0x0000002a05bbcc10 */ /* 0x008fe40008ffe4ff */
[----:B------:R-:W-:Y:S02]  /*a9c0*/  ISETP.LT.OR P1, PT, R0, 0x29, !P3 ;  /* 0x000000290000780c */ /* 0x000fe40005f21670 */
[----:B-----5:R-:W-:-:S05]  /*a9d0*/  @!P2 PRMT R176, R2, 0x8880, RZ ;  /* 0x0000888002b0a816 */ /* 0x020fca00000000ff */
[----:B------:R-:W-:-:S04]  /*a9e0*/  @!P2 IMAD R3, R176, R17, RZ ;  /* 0x00000011b003a224 */ /* 0x000fc800078e02ff */
[----:B------:R-:W-:-:S05]  /*a9f0*/  @!P2 IMAD R179, R179, R16, R3 ;  /* 0x00000010b3b3a224 */ /* 0x000fca00078e0203 */
[----:B------:R2:W-:Y:S04]  /*aa00*/  @!P2 STG.E.U8 desc[UR56][R8.64+0x21], R179 ;  /* 0x000021b30800a986 */ /* 0x0005e8000c101138 */
[----:B------:R-:W3:Y:S02]  /*aa10*/  @!P1 LDG.E.U8 R2, desc[UR56][R232.64+0x28] ;  /* 0x00002838e8029981 */ /* 0x000ee4000c1e1100 */
[----:B---3--:R-:W-:-:S05]  /*aa20*/  @!P1 PRMT R176, R2, 0x8880, RZ ;  /* 0x0000888002b09816 */ /* 0x008fca00000000ff */
[----:B------:R-:W-:-:S04]  /*aa30*/  @!P1 IMAD R3, R176, R17, RZ ;  /* 0x00000011b0039224 */ /* 0x000fc800078e02ff */
[----:B----4-:R-:W-:-:S05]  /*aa40*/  @!P1 IMAD R177, R180, R16, R3 ;  /* 0x00000010b4b19224 */ /* 0x010fca00078e0203 */
[----:B------:R-:W-:Y:S01]  /*aa50*/  @!P1 STG.E.U8 desc[UR56][R4.64+0x28], R177 ;  /* 0x000028b104009986 */ /* 0x000fe2000c101138 */
[----:B------:R-:W-:-:S13]  /*aa60*/  ISETP.LT.OR P1, PT, R0, 0x2a, !P3 ;  /* 0x0000002a0000780c */ /* 0x000fda0005f21670 */
[----:B------:R-:W3:Y:S02]  /*aa70*/  @!P1 LDG.E.U8 R2, desc[UR56][R232.64+0x29] ;  /* 0x00002938e8029981 */ /* 0x000ee4000c1e1100 */
[----:B---3--:R-:W-:-:S05]  /*aa80*/  @!P1 PRMT R176, R2, 0x8880, RZ ;  /* 0x0000888002b09816 */ /* 0x008fca00000000ff */
[----:B--2---:R-:W-:-:S04]  /*aa90*/  @!P1 IMAD.MOV.U32 R8, RZ, RZ, R176 ;  /* 0x000000ffff089224 */ /* 0x004fc800078e00b0 */
[----:B------:R-:W-:-:S04]  /*aaa0*/  @!P1 IMAD R3, R8, R17, RZ ;  /* 0x0000001108039224 */ /* 0x000fc800078e02ff */
[----:B------:R-:W-:-:S05]  /*aab0*/  @!P1 IMAD R181, R181, R16, R3 ;  /* 0x00000010b5b59224 */ /* 0x000fca00078e0203 */
[----:B------:R-:W-:Y:S04]  /*aac0*/  @!P1 STG.E.U8 desc[UR56][R4.64+0x29], R181 ;  /* 0x000029b504009986 */ /* 0x000fe8000c101138 */
[----:B------:R-:W2:Y:S02]  /*aad0*/  @!P5 LDG.E.U8 R2, desc[UR56][R6.64+0x28] ;  /* 0x000028380602d981 */ /* 0x000ea4000c1e1100 */
[----:B--2---:R-:W-:-:S05]  /*aae0*/  @!P5 PRMT R176, R2, 0x8880, RZ ;  /* 0x0000888002b0d816 */ /* 0x004fca00000000ff */
[----:B------:R-:W-:-:S04]  /*aaf0*/  @!P5 IMAD R3, R176, R17, RZ ;  /* 0x00000011b003d224 */ /* 0x000fc800078e02ff */
[----:B------:R-:W-:-:S05]  /*ab00*/  @!P5 IMAD R179, R182, R16, R3 ;  /* 0x00000010b6b3d224 */ /* 0x000fca00078e0203 */
[----:B------:R2:W-:Y:S04]  /*ab10*/  @!P5 STG.E.U8 desc[UR56][R184.64+0x28], R179 ;  /* 0x000028b3b800d986 */ /* 0x0005e8000c101138 */
[----:B------:R-:W3:Y:S01]  /*ab20*/  @!P4 LDG.E.U8 R2, desc[UR56][R6.64+0x29] ;  /* 0x000029380602c981 */ /* 0x000ee2000c1e1100 */
[----:B------:R-:W-:Y:S02]  /*ab30*/  LOP3.LUT P2, RZ, R234, 0x8, RZ, 0xc0, !PT ;  /* 0x00000008eaff7812 */ /* 0x000fe4000784c0ff */
        /* <DEDUP_REMOVED lines=12> */
[----:B------:R-:W-:-:S13]  /*ac00*/  ISETP.LT.OR P1, PT, R0, 0x31, !P6 ;  /* 0x000000310000780c */ /* 0x000fda0007721670 */
[----:B------:R-:W-:-:S04]  /*ac10*/  @!P1 IADD3 R8, P3, R4, UR43, RZ ;  /* 0x0000002b04089c10 */ /* 0x000fc8000ff7e0ff */
[----:B------:R-:W-:Y:S02]  /*ac20*/  @!P1 IADD3.X R9, R5, UR42, RZ, P3, !PT ;  /* 0x0000002a05099c10 */ /* 0x000fe40009ffe4ff */
[----:B------:R-:W-:-:S13]  /*ac30*/  ISETP.LT.OR P3, PT, R0, 0x32, !P6 ;  /* 0x000000320000780c */ /* 0x000fda0007761670 */
[----:B------:R-:W-:-:S04]  /*ac40*/  @!P3 IADD3 R176, P5, R4, UR43, RZ ;  /* 0x0000002b04b0bc10 */ /* 0x000fc8000ffbe0ff */
[----:B------:R-:W-:Y:S02]  /*ac50*/  @!P3 IADD3.X R177, R5, UR42, RZ, P5, !PT ;  /* 0x0000002a05b1bc10 */ /* 0x000fe4000affe4ff */
[----:B------:R-:W-:Y:S02]  /*ac60*/  ISETP.NE.AND P3, PT, R202, RZ, PT ;  /* 0x000000ffca00720c */ /* 0x000fe40003f65270 */
[----:B----4-:R-:W-:-:S05]  /*ac70*/  @!P4 PRMT R168, R2, 0x8880, RZ ;  /* 0x0000888002a8c816 */ /* 0x010fca00000000ff */
[----:B------:R-:W-:-:S04]  /*ac80*/  @!P4 IMAD R3, R168, R17, RZ ;  /* 0x00000011a803c224 */ /* 0x000fc800078e02ff */
[----:B------:R-:W-:-:S05]  /*ac90*/  @!P4 IMAD R181, R169, R16, R3 ;  /* 0x00000010a9b5c224 */ /* 0x000fca00078e0203 */
[----:B------:R-:W-:Y:S01]  /*aca0*/  @!P4 STG.E.U8 desc[UR56][R10.64+0x21], R181 ;  /* 0x000021b50a00c986 */ /* 0x000fe2000c101138 */
        /* <DEDUP_REMOVED lines=38> */
[----:B------:R-:W-:Y:S02]  /*af10*/  @!P4 IADD3 R170, P5, R10, UR43, RZ ;  /* 0x0000002b0aaacc10 */ /* 0x000fe4000ffbe0ff */
[----:B------:R-:W-:Y:S02]  /*af20*/  P2R R174, PR, RZ, 0x8 ;  /* 0x00000008ffae7803 */ /* 0x000fe40000000000 */
[----:B------:R-:W-:Y:S02]  /*af30*/  @!P4 IADD3.X R171, R11, UR42, RZ, P5, !PT ;  /* 0x0000002a0babcc10 */ /* 0x000fe4000affe4ff */
[----:B------:R-:W-:Y:S02]  /*af40*/  LOP3.LUT P3, RZ, R234, 0x2, RZ, 0xc0, !PT ;  /* 0x00000002eaff7812 */ /* 0x000fe4000786c0ff */
[----:B---3--:R-:W-:-:S05]  /*af50*/  @!P4 PRMT R172, R2, 0x8880, RZ ;  /* 0x0000888002acc816 */ /* 0x008fca00000000ff */
[----:B------:R-:W-:-:S04]  /*af60*/  @!P4 IMAD R3, R172, R17, RZ ;  /* 0x00000011ac03c224 */ /* 0x000fc800078e02ff */
[----:B------:R-:W-:-:S05]  /*af70*/  @!P4 IMAD R175, R175, R16, R3 ;  /* 0x00000010afafc224 */ /* 0x000fca00078e0203 */
[----:B------:R3:W-:Y:S01]  /*af80*/  @!P4 STG.E.U8 desc[UR56][R170.64+0x29], R175 ;  /* 0x000029afaa00c986 */ /* 0x0007e2000c101138 */
[----:B------:R-:W-:-:S13]  /*af90*/  ISETP.LT.OR P4, PT, R0, 0x21, !P3 ;  /* 0x000000210000780c */ /* 0x000fda0005f81670 */
[----:B------:R-:W2:Y:S02]  /*afa0*/  @!P4 LDG.E.U8 R2, desc[UR56][R20.64+0x20] ;  /* 0x000020381402c981 */ /* 0x000ea4000c1e1100 */
[----:B--2---:R-:W-:-:S05]  /*afb0*/  @!P4 PRMT R168, R2, 0x8880, RZ ;  /* 0x0000888002a8c816 */ /* 0x004fca00000000ff */
[----:B------:R-:W-:-:S04]  /*afc0*/  @!P4 IMAD R3, R168, R17, RZ ;  /* 0x00000011a803c224 */ /* 0x000fc800078e02ff */
[----:B------:R-:W-:-:S05]  /*afd0*/  @!P4 IMAD R169, R160, R16, R3 ;  /* 0x00000010a0a9c224 */ /* 0x000fca00078e0203 */
[----:B------:R2:W-:Y:S01]  /*afe0*/  @!P4 STG.E.U8 desc[UR56][R18.64+0x20], R169 ;  /* 0x000020a91200c986 */ /* 0x0005e2000c101138 */
[----:B------:R-:W-:-:S13]  /*aff0*/  ISETP.LT.OR P4, PT, R0, 0x22, !P3 ;  /* 0x000000220000780c */ /* 0x000fda0005f81670 */
[----:B------:R-:W4:Y:S01]  /*b000*/  @!P4 LDG.E.U8 R2, desc[UR56][R20.64+0x21] ;  /* 0x000021381402c981 */ /* 0x000f22000c1e1100 */
[----:B------:R-:W-:Y:S02]  /*b010*/  ISETP.NE.AND P2, PT, R196, RZ, PT ;  /* 0x000000ffc400720c */ /* 0x000fe40003f45270 */
[----:B----4-:R-:W-:-:S05]  /*b020*/  @!P4 PRMT R160, R2, 0x8880, RZ ;  /* 0x0000888002a0c816 */ /* 0x010fca00000000ff */
[----:B------:R-:W-:-:S04]  /*b030*/  @!P4 IMAD R3, R160, R17, RZ ;  /* 0x00000011a003c224 */ /* 0x000fc800078e02ff */
[----:B---3--:R-:W-:-:S05]  /*b040*/  @!P4 IMAD R171, R161, R16, R3 ;  /* 0x00000010a1abc224 */ /* 0x008fca00078e0203 */
[----:B------:R-:W-:Y:S01]  /*b050*/  @!P4 STG.E.U8 desc[UR56][R18.64+0x21], R171 ;  /* 0x000021ab1200c986 */ /* 0x000fe2000c101138 */
        /* <DEDUP_REMOVED lines=39> */
[----:B------:R-:W-:Y:S02]  /*b2d0*/  ISETP.NE.AND P1, PT, R194, RZ, PT ;  /* 0x000000ffc200720c */ /* 0x000fe40003f25270 */
[----:B------:R-:W-:Y:S02]  /*b2e0*/  @!P4 IADD3.X R163, R19, UR42, RZ, P5, !PT ;  /* 0x0000002a13a3cc10 */ /* 0x000fe4000affe4ff */
[----:B---3--:R-:W-:-:S05]  /*b2f0*/  @!P4 PRMT R164, R2, 0x8880, RZ ;  /* 0x0000888002a4c816 */ /* 0x008fca00000000ff */
[----:B------:R-:W-:-:S04]  /*b300*/  @!P4 IMAD R3, R164, R17, RZ ;  /* 0x00000011a403c224 */ /* 0x000fc800078e02ff */
[----:B------:R-:W-:-:S05]  /*b310*/  @!P4 IMAD R167, R167, R16, R3 ;  /* 0x00000010a7a7c224 */ /* 0x000fca00078e0203 */
[----:B------:R3:W-:Y:S01]  /*b320*/  @!P4 STG.E.U8 desc[UR56][R162.64+0x29], R167 ;  /* 0x000029a7a200c986 */ /* 0x0007e2000c101138 */
[----:B------:R-:W-:-:S13]  /*b330*/  ISETP.LT.OR P4, PT, R0, 0x21, !P1 ;  /* 0x000000210000780c */ /* 0x000fda0004f81670 */
[----:B------:R-:W4:Y:S01]  /*b340*/  @!P4 LDG.E.U8 R2, desc[UR56][R226.64+0x20] ;  /* 0x00002038e202c981 */ /* 0x000f22000c1e1100 */
[----:B--2---:R-:W-:Y:S01]  /*b350*/  @!P4 IMAD.MOV.U32 R161, RZ, RZ, R193 ;  /* 0x000000ffffa1c224 */ /* 0x004fe200078e00c1 */
[----:B----4-:R-:W-:-:S05]  /*b360*/  @!P4 PRMT R160, R2, 0x8880, RZ ;  /* 0x0000888002a0c816 */ /* 0x010fca00000000ff */
[----:B------:R-:W-:Y:S02]  /*b370*/  @!P4 IMAD R3, R160, R17, RZ ;  /* 0x00000011a003c224 */ /* 0x000fe400078e02ff */
[----:B------:R-:W-:Y:S02]  /*b380*/  @!P4 IMAD.MOV.U32 R160, RZ, RZ, R228 ;  /* 0x000000ffffa0c224 */ /* 0x000fe400078e00e4 */
[----:B------:R-:W-:-:S05]  /*b390*/  @!P4 IMAD R165, R152, R16, R3 ;  /* 0x0000001098a5c224 */ /* 0x000fca00078e0203 */
[----:B------:R2:W-:Y:S01]  /*b3a0*/  @!P4 STG.E.U8 desc[UR56][R160.64+0x20], R165 ;  /* 0x000020a5a000c986 */ /* 0x0005e2000c101138 */
[----:B------:R-:W-:-:S13]  /*b3b0*/  ISETP.LT.OR P4, PT, R0, 0x22, !P1 ;  /* 0x000000220000780c */ /* 0x000fda0004f81670 */
[----:B------:R-:W4:Y:S02]  /*b3c0*/  @!P4 LDG.E.U8 R2, desc[UR56][R226.64+0x21] ;  /* 0x00002138e202c981 */ /* 0x000f24000c1e1100 */
[----:B----4-:R-:W-:-:S05]  /*b3d0*/  @!P4 PRMT R152, R2, 0x8880, RZ ;  /* 0x000088800298c816 */ /* 0x010fca00000000ff */
[----:B------:R-:W-:Y:S02]  /*b3e0*/  @!P4 IMAD R3, R152, R17, RZ ;  /* 0x000000119803c224 */ /* 0x000fe400078e02ff */
[----:B------:R-:W-:Y:S02]  /*b3f0*/  @!P4 IMAD.MOV.U32 R152, RZ, RZ, R228 ;  /* 0x000000ffff98c224 */ /* 0x000fe400078e00e4 */
[----:B---3--:R-:W-:Y:S02]  /*b400*/  @!P4 IMAD R167, R153, R16, R3 ;  /* 0x0000001099a7c224 */ /* 0x008fe400078e0203 */
[----:B------:R-:W-:-:S05]  /*b410*/  @!P4 IMAD.MOV.U32 R153, RZ, RZ, R193 ;  /* 0x000000ffff99c224 */ /* 0x000fca00078e00c1 */
[----:B------:R3:W-:Y:S01]  /*b420*/  @!P4 STG.E.U8 desc[UR56][R152.64+0x21], R167 ;  /* 0x000021a79800c986 */ /* 0x0007e2000c101138 */
[----:B------:R-:W-:-:S13]  /*b430*/  ISETP.LT.OR P4, PT, R0, 0x21, !P0 ;  /* 0x000000210000780c */ /* 0x000fda0004781670 */
[----:B------:R-:W2:Y:S01]  /*b440*/  @!P4 LDG.E.U8 R2, desc[UR56][R224.64+0x20] ;  /* 0x00002038e002c981 */ /* 0x000ea2000c1e1100 */
[----:B------:R-:W-:-:S04]  /*b450*/  @!P4 IADD3 R162, P5, R228, UR43, RZ ;  /* 0x0000002be4a2cc10 */ /* 0x000fc8000ffbe0ff */
[----:B------:R-:W-:Y:S02]  /*b460*/  @!P4 IADD3.X R163, R193, UR42, RZ, P5, !PT ;  /* 0x0000002ac1a3cc10 */ /* 0x000fe4000affe4ff */
[----:B--2---:R-:W-:-:S05]  /*b470*/  @!P4 PRMT R160, R2, 0x8880, RZ ;  /* 0x0000888002a0c816 */ /* 0x004fca00000000ff */
[----:B------:R-:W-:-:S04]  /*b480*/  @!P4 IMAD R3, R160, R17, RZ ;  /* 0x00000011a003c224 */ /* 0x000fc800078e02ff */
[----:B------:R-:W-:-:S05]  /*b490*/  @!P4 IMAD R161, R154, R16, R3 ;  /* 0x000000109aa1c224 */ /* 0x000fca00078e0203 */
[----:B------:R-:W-:Y:S01]  /*b4a0*/  @!P4 STG.E.U8 desc[UR56][R162.64+0x20], R161 ;  /* 0x000020a1a200c986 */ /* 0x000fe2000c101138 */
[----:B------:R-:W-:-:S13]  /*b4b0*/  ISETP.LT.OR P4, PT, R0, 0x22, !P0 ;  /* 0x000000220000780c */ /* 0x000fda0004781670 */
[----:B------:R-:W2:Y:S01]  /*b4c0*/  @!P4 LDG.E.U8 R2, desc[UR56][R224.64+0x21] ;  /* 0x00002138e002c981 */ /* 0x000ea2000c1e1100 */
[----:B---3--:R-:W-:-:S04]  /*b4d0*/  @!P4 IADD3 R152, P5, R228, UR43, RZ ;  /* 0x0000002be498cc10 */ /* 0x008fc8000ffbe0ff */
[----:B------:R-:W-:Y:S02]  /*b4e0*/  @!P4 IADD3.X R153, R193, UR42, RZ, P5, !PT ;  /* 0x0000002ac199cc10 */ /* 0x000fe4000affe4ff */
[----:B--2---:R-:W-:-:S05]  /*b4f0*/  @!P4 PRMT R154, R2, 0x8880, RZ ;  /* 0x00008880029ac816 */ /* 0x004fca00000000ff */
[----:B------:R-:W-:-:S04]  /*b500*/  @!P4 IMAD R3, R154, R17, RZ ;  /* 0x000000119a03c224 */ /* 0x000fc800078e02ff */
        /* <DEDUP_REMOVED lines=48> */
[----:B------:R-:W-:Y:S04]  /*b810*/  @!P4 STG.E.U8 desc[UR56][R4.64+0x31], R145 ;  /* 0x000031910400c986 */ /* 0x000fe8000c101138 */
[----:B------:R-:W4:Y:S01]  /*b820*/  @!P2 LDG.E.U8 R2, desc[UR56][R6.64+0x30] ;  /* 0x000030380602a981 */ /* 0x000f22000c1e1100 */
[----:B------:R-:W-:Y:S02]  /*b830*/  ISETP.LT.OR P5, PT, R0, 0x39, !P6 ;  /* 0x000000390000780c */ /* 0x000fe400077a1670 */
[----:B----4-:R-:W-:-:S05]  /*b840*/  @!P2 PRMT R144, R2, 0x8880, RZ ;  /* 0x000088800290a816 */ /* 0x010fca00000000ff */
[----:B------:R-:W-:-:S04]  /*b850*/  @!P2 IMAD R3, R144, R17, RZ ;  /* 0x000000119003a224 */ /* 0x000fc800078e02ff */
[----:B------:R-:W-:-:S05]  /*b860*/  @!P2 IMAD R157, R146, R16, R3 ;  /* 0x00000010929da224 */ /* 0x000fca00078e0203 */
[----:B------:R4:W-:Y:S01]  /*b870*/  @!P2 STG.E.U8 desc[UR56][R8.64+0x30], R157 ;  /* 0x0000309d0800a986 */ /* 0x0009e2000c101138 */
        /* <DEDUP_REMOVED lines=13> */
[----:B------:R-:W4:Y:S02]  /*b950*/  @!P1 LDG.E.U8 R2, desc[UR56][R232.64+0x38] ;  /* 0x00003838e8029981 */ /* 0x000f24000c1e1100 */
[----:B----4-:R-:W-:-:S05]  /*b960*/  @!P1 PRMT R8, R2, 0x8880, RZ ;  /* 0x0000888002089816 */ /* 0x010fca00000000ff */
        /* <DEDUP_REMOVED lines=8> */
[----:B------:R-:W-:Y:S04]  /*b9f0*/  @!P1 STG.E.U8 desc[UR56][R4.64+0x39], R149 ;  /* 0x0000399504009986 */ /* 0x000fe8000c101138 */
[----:B------:R-:W3:Y:S02]  /*ba00*/  @!P5 LDG.E.U8 R2, desc[UR56][R6.64+0x38] ;  /* 0x000038380602d981 */ /* 0x000ee4000c1e1100 */
[----:B---3--:R-:W-:-:S05]  /*ba10*/  @!P5 PRMT R144, R2, 0x8880, RZ ;  /* 0x000088800290d816 */ /* 0x008fca00000000ff */
[----:B------:R-:W-:-:S04]  /*ba20*/  @!P5 IMAD R3, R144, R17, RZ ;  /* 0x000000119003d224 */ /* 0x000fc800078e02ff */
[----:B--2---:R-:W-:-:S05]  /*ba30*/  @!P5 IMAD R147, R150, R16, R3 ;  /* 0x000000109693d224 */ /* 0x004fca00078e0203 */
        /* <DEDUP_REMOVED lines=511> */
[----:B------:R-:W-:-:S13]  /*da30*/  ISETP.LT.OR P1, PT, R0, 0x62, !P6 ;  /* 0x000000620000780c */ /* 0x000fda0007721670 */
[----:B------:R-:W-:-:S04]  /*da40*/  @!P1 IADD3 R80, P5, R4, UR43, RZ ;  /* 0x0000002b04509c10 */ /* 0x000fc8000ffbe0ff */
[----:B------:R-:W-:Y:S02]  /*da50*/  @!P1 IADD3.X R81, R5, UR42, RZ, P5, !PT ;  /* 0x0000002a05519c10 */ /* 0x000fe4000affe4ff */
        /* <DEDUP_REMOVED lines=37> */
[----:B------:R-:W-:Y:S02]  /*dcb0*/  LOP3.LUT P1, RZ, R234, 0x2, RZ, 0xc0, !PT ;  /* 0x00000002eaff7812 */ /* 0x000fe4000782c0ff */
[----:B------:R-:W-:Y:S02]  /*dcc0*/  @!P4 IADD3.X R75, R11, UR42, RZ, P5, !PT ;  /* 0x0000002a0b4bcc10 */ /* 0x000fe4000affe4ff */
        /* <DEDUP_REMOVED lines=121> */
[----:B------:R-:W-:Y:S02]  /*e460*/  P2R R64, PR, RZ, 0x2 ;  /* 0x00000002ff407803 */ /* 0x000fe40000000000 */
[----:B------:R-:W-:Y:S02]  /*e470*/  @!P4 IADD3.X R57, R193, UR42, RZ, P5, !PT ;  /* 0x0000002ac139cc10 */ /* 0x000fe4000affe4ff */
        /* <DEDUP_REMOVED lines=17> */
[----:B--2---:R-:W-:-:S05]  /*e590*/  @!P4 IMAD R57, R49, R16, R3 ;  /* 0x000000103139c224 */ /* 0x004fca00078e0203 */
[----:B------:R2:W-:Y:S04]  /*e5a0*/  @!P4 STG.E.U8 desc[UR56][R4.64+0x61], R57 ;  /* 0x000061390400c986 */ /* 0x0005e8000c101138 */
[----:B------:R-:W4:Y:S02]  /*e5b0*/  @!P2 LDG.E.U8 R2, desc[UR56][R6.64+0x60] ;  /* 0x000060380602a981 */ /* 0x000f24000c1e1100 */
[----:B----4-:R-:W-:-:S05]  /*e5c0*/  @!P2 PRMT R56, R2, 0x8880, RZ ;  /* 0x000088800238a816 */ /* 0x010fca00000000ff */
[----:B------:R-:W-:-:S04]  /*e5d0*/  @!P2 IMAD R3, R56, R17, RZ ;  /* 0x000000113803a224 */ /* 0x000fc800078e02ff */
[----:B---3--:R-:W-:-:S05]  /*e5e0*/  @!P2 IMAD R59, R50, R16, R3 ;  /* 0x00000010323ba224 */ /* 0x008fca00078e0203 */
[----:B------:R3:W-:Y:S01]  /*e5f0*/  @!P2 STG.E.U8 desc[UR56][R8.64+0x60], R59 ;  /* 0x0000603b0800a986 */ /* 0x0007e2000c101138 */
[----:B------:R-:W-:-:S13]  /*e600*/  ISETP.LT.OR P2, PT, R0, 0x62, !P6 ;  /* 0x000000620000780c */ /* 0x000fda0007741670 */
[----:B------:R-:W4:Y:S01]  /*e610*/  @!P2 LDG.E.U8 R2, desc[UR56][R6.64+0x61] ;  /* 0x000061380602a981 */ /* 0x000f22000c1e1100 */
[C---:B------:R-:W-:Y:S02]  /*e620*/  ISETP.LT.OR P4, PT, R0.reuse, 0x69, !P6 ;  /* 0x000000690000780c */ /* 0x040fe40007781670 */
[----:B------:R-:W-:-:S11]  /*e630*/  ISETP.LT.OR P6, PT, R0, 0x6a, !P6 ;  /* 0x0000006a0000780c */ /* 0x000fd600077c1670 */
[----:B------:R-:W-:-:S04]  /*e640*/  @!P4 IADD3 R48, P5, R4, UR43, RZ ;  /* 0x0000002b0430cc10 */ /* 0x000fc8000ffbe0ff */
[----:B------:R-:W-:Y:S02]  /*e650*/  @!P4 IADD3.X R49, R5, UR42, RZ, P5, !PT ;  /* 0x0000002a0531cc10 */ /* 0x000fe4000affe4ff */
[----:B------:R-:W-:-:S04]  /*e660*/  @!P6 IADD3 R56, P5, R4, UR43, RZ ;  /* 0x0000002b0438ec10 */ /* 0x000fc8000ffbe0ff */
[----:B--2---:R-:W-:Y:S02]  /*e670*/  @!P6 IADD3.X R57, R5, UR42, RZ, P5, !PT ;  /* 0x0000002a0539ec10 */ /* 0x004fe4000affe4ff */
[----:B------:R-:W-:Y:S02]  /*e680*/  ISETP.LT.OR P5, PT, R0, 0x69, !P1 ;  /* 0x000000690000780c */ /* 0x000fe40004fa1670 */
[----:B----4-:R-:W-:-:S05]  /*e690*/  @!P2 PRMT R50, R2, 0x8880, RZ ;  /* 0x000088800232a816 */ /* 0x010fca00000000ff */
[----:B------:R-:W-:-:S04]  /*e6a0*/  @!P2 IMAD R3, R50, R17, RZ ;  /* 0x000000113203a224 */ /* 0x000fc800078e02ff */
[----:B------:R-:W-:-:S05]  /*e6b0*/  @!P2 IMAD R51, R51, R16, R3 ;  /* 0x000000103333a224 */ /* 0x000fca00078e0203 */
[----:B------:R2:W-:Y:S04]  /*e6c0*/  @!P2 STG.E.U8 desc[UR56][R80.64+0x61], R51 ;  /* 0x000061335000a986 */ /* 0x0005e8000c101138 */
        /* <DEDUP_REMOVED lines=21> */
[----:B------:R-:W-:Y:S01]  /*e820*/  @!P6 STG.E.U8 desc[UR56][R56.64+0x69], R55 ;  /* 0x000069373800e986 */ /* 0x000fe2000c101138 */
[----:B------:R-:W-:-:S13]  /*e830*/  ISETP.LT.OR P6, PT, R0, 0x61, !P2 ;  /* 0x000000610000780c */ /* 0x000fda00057c1670 */
[----:B------:R-:W2:Y:S02]  /*e840*/  @!P6 LDG.E.U8 R2, desc[UR56][R12.64+0x60] ;  /* 0x000060380c02e981 */ /* 0x000ea4000c1e1100 */
[----:B--2---:R-:W-:-:S05]  /*e850*/  @!P6 PRMT R48, R2, 0x8880, RZ ;  /* 0x000088800230e816 */ /* 0x004fca00000000ff */
[----:B------:R-:W-:-:S04]  /*e860*/  @!P6 IMAD R3, R48, R17, RZ ;  /* 0x000000113003e224 */ /* 0x000fc800078e02ff */
[----:B------:R-:W-:-:S05]  /*e870*/  @!P6 IMAD R7, R40, R16, R3 ;  /* 0x000000102807e224 */ /* 0x000fca00078e0203 */
[----:B------:R2:W-:Y:S01]  /*e880*/  @!P6 STG.E.U8 desc[UR56][R10.64+0x60], R7 ;  /* 0x000060070a00e986 */ /* 0x0005e2000c101138 */
[----:B------:R-:W-:-:S13]  /*e890*/  ISETP.LT.OR P6, PT, R0, 0x62, !P2 ;  /* 0x000000620000780c */ /* 0x000fda00057c1670 */
[----:B------:R-:W3:Y:S01]  /*e8a0*/  @!P6 LDG.E.U8 R2, desc[UR56][R12.64+0x61] ;  /* 0x000061380c02e981 */ /* 0x000ee2000c1e1100 */
[----:B------:R-:W-:Y:S02]  /*e8b0*/  ISETP.LT.OR P5, PT, R0, 0x61, !P3 ;  /* 0x000000610000780c */ /* 0x000fe40005fa1670 */
[----:B---3--:R-:W-:-:S05]  /*e8c0*/  @!P6 PRMT R6, R2, 0x8880, RZ ;  /* 0x000088800206e816 */ /* 0x008fca00000000ff */
[----:B------:R-:W-:-:S04]  /*e8d0*/  @!P6 IMAD R3, R6, R17, RZ ;  /* 0x000000110603e224 */ /* 0x000fc800078e02ff */
[----:B------:R-:W-:-:S05]  /*e8e0*/  @!P6 IMAD R41, R41, R16, R3 ;  /* 0x000000102929e224 */ /* 0x000fca00078e0203 */
[----:B------:R-:W-:Y:S04]  /*e8f0*/  @!P6 STG.E.U8 desc[UR56][R10.64+0x61], R41 ;  /* 0x000061290a00e986 */ /* 0x000fe8000c101138 */
[----:B------:R-:W3:Y:S01]  /*e900*/  @!P5 LDG.E.U8 R2, desc[UR56][R14.64+0x60] ;  /* 0x000060380e02d981 */ /* 0x000ee2000c1e1100 */
[----:B------:R-:W-:Y:S02]  /*e910*/  ISETP.LT.OR P4, PT, R0, 0x62, !P3 ;  /* 0x000000620000780c */ /* 0x000fe40005f81670 */
[----:B------:R-:W-:-:S04]  /*e920*/  @!P5 IADD3 R8, P1, R10, UR43, RZ ;  /* 0x0000002b0a08dc10 */ /* 0x000fc8000ff3e0ff */
[----:B------:R-:W-:Y:S02]  /*e930*/  @!P5 IADD3.X R9, R11, UR42, RZ, P1, !PT ;  /* 0x0000002a0b09dc10 */ /* 0x000fe40008ffe4ff */
[----:B---3--:R-:W-:-:S05]  /*e940*/  @!P5 PRMT R6, R2, 0x8880, RZ ;  /* 0x000088800206d816 */ /* 0x008fca00000000ff */
[----:B------:R-:W-:-:S04]  /*e950*/  @!P5 IMAD R3, R6, R17, RZ ;  /* 0x000000110603d224 */ /* 0x000fc800078e02ff */
[----:B--2---:R-:W-:-:S05]  /*e960*/  @!P5 IMAD R7, R42, R16, R3 ;  /* 0x000000102a07d224 */ /* 0x004fca00078e0203 */
[----:B------:R2:W-:Y:S04]  /*e970*/  @!P5 STG.E.U8 desc[UR56][R8.64+0x60], R7 ;  /* 0x000060070800d986 */ /* 0x0005e8000c101138 */
        /* <DEDUP_REMOVED lines=9> */
[----:B------:R-:W-:Y:S02]  /*ea10*/  ISETP.LT.OR P5, PT, R0, 0x6a, !P2 ;  /* 0x0000006a0000780c */ /* 0x000fe400057a1670 */
[----:B----4-:R-:W-:-:S05]  /*ea20*/  @!P4 PRMT R6, R2, 0x8880, RZ ;  /* 0x000088800206c816 */ /* 0x010fca00000000ff */
[----:B------:R-:W-:-:S04]  /*ea30*/  @!P4 IMAD R3, R6, R17, RZ ;  /* 0x000000110603c224 */ /* 0x000fc800078e02ff */
[----:B--2---:R-:W-:-:S05]  /*ea40*/  @!P4 IMAD R7, R44, R16, R3 ;  /* 0x000000102c07c224 */ /* 0x004fca00078e0203 */
[----:B------:R2:W-:Y:S04]  /*ea50*/  @!P4 STG.E.U8 desc[UR56][R10.64+0x68], R7 ;  /* 0x000068070a00c986 */ /* 0x0005e8000c101138 */
[----:B------:R-:W4:Y:S01]  /*ea60*/  @!P5 LDG.E.U8 R2, desc[UR56][R12.64+0x69] ;  /* 0x000069380c02d981 */ /* 0x000f22000c1e1100 */
[----:B------:R-:W-:Y:S02]  /*ea70*/  ISETP.LT.OR P4, PT, R0, 0x69, !P3 ;  /* 0x000000690000780c */ /* 0x000fe40005f81670 */
[----:B----4-:R-:W-:-:S05]  /*ea80*/  @!P5 PRMT R6, R2, 0x8880, RZ ;  /* 0x000088800206d816 */ /* 0x010fca00000000ff */
[----:B---3--:R-:W-:-:S04]  /*ea90*/  @!P5 IMAD.MOV.U32 R4, RZ, RZ, R6 ;  /* 0x000000ffff04d224 */ /* 0x008fc800078e0006 */
        /* <DEDUP_REMOVED lines=9> */
[----:B------:R-:W-:-:S05]  /*eb30*/  @!P4 IMAD R9, R46, R16, R3 ;  /* 0x000000102e09c224 */ /* 0x000fca00078e0203 */
[----:B------:R3:W-:Y:S04]  /*eb40*/  @!P4 STG.E.U8 desc[UR56][R4.64+0x68], R9 ;  /* 0x000068090400c986 */ /* 0x0007e8000c101138 */
[----:B------:R-:W4:Y:S01]  /*eb50*/  @!P3 LDG.E.U8 R2, desc[UR56][R14.64+0x69] ;  /* 0x000069380e02b981 */ /* 0x000f22000c1e1100 */
[----:B------:R-:W-:-:S04]  /*eb60*/  LOP3.LUT P6, RZ, R234, 0x2, RZ, 0xc0, !PT ;  /* 0x00000002eaff7812 */ /* 0x000fc800078cc0ff */
[----:B------:R-:W-:Y:S02]  /*eb70*/  ISETP.LT.OR P4, PT, R0, 0x61, !P6 ;  /* 0x000000610000780c */ /* 0x000fe40007781670 */
[----:B------:R-:W-:-:S04]  /*eb80*/  @!P3 IADD3 R6, P5, R10, UR43, RZ ;  /* 0x0000002b0a06bc10 */ /* 0x000fc8000ffbe0ff */
[----:B--2---:R-:W-:Y:S02]  /*eb90*/  @!P3 IADD3.X R7, R11, UR42, RZ, P5, !PT ;  /* 0x0000002a0b07bc10 */ /* 0x004fe4000affe4ff */
[----:B----4-:R-:W-:-:S05]  /*eba0*/  @!P3 PRMT R8, R2, 0x8880, RZ ;  /* 0x000088800208b816 */ /* 0x010fca00000000ff */
[----:B------:R-:W-:-:S04]  /*ebb0*/  @!P3 IMAD R3, R8, R17, RZ ;  /* 0x000000110803b224 */ /* 0x000fc800078e02ff */
[----:B------:R-:W-:-:S05]  /*ebc0*/  @!P3 IMAD R47, R47, R16, R3 ;  /* 0x000000102f2fb224 */ /* 0x000fca00078e0203 */
[----:B------:R-:W-:Y:S04]  /*ebd0*/  @!P3 STG.E.U8 desc[UR56][R6.64+0x69], R47 ;  /* 0x0000692f0600b986 */ /* 0x000fe8000c101138 */
[----:B------:R-:W3:Y:S01]  /*ebe0*/  @!P4 LDG.E.U8 R2, desc[UR56][R20.64+0x60] ;  /* 0x000060381402c981 */ /* 0x000ee2000c1e1100 */
[----:B------:R-:W-:Y:S02]  /*ebf0*/  ISETP.LT.OR P3, PT, R0, 0x62, !P6 ;  /* 0x000000620000780c */ /* 0x000fe40007761670 */
[----:B---3--:R-:W-:-:S05]  /*ec00*/  @!P4 PRMT R4, R2, 0x8880, RZ ;  /* 0x000088800204c816 */ /* 0x008fca00000000ff */
[----:B------:R-:W-:-:S04]  /*ec10*/  @!P4 IMAD R3, R4, R17, RZ ;  /* 0x000000110403c224 */ /* 0x000fc800078e02ff */
[----:B------:R-:W-:-:S05]  /*ec20*/  @!P4 IMAD R5, R32, R16, R3 ;  /* 0x000000102005c224 */ /* 0x000fca00078e0203 */
[----:B------:R2:W-:Y:S04]  /*ec30*/  @!P4 STG.E.U8 desc[UR56][R18.64+0x60], R5 ;  /* 0x000060051200c986 */ /* 0x0005e8000c101138 */
[----:B------:R-:W3:Y:S01]  /*ec40*/  @!P3 LDG.E.U8 R2, desc[UR56][R20.64+0x61] ;  /* 0x000061381402b981 */ /* 0x000ee2000c1e1100 */
[----:B------:R-:W-:-:S04]  /*ec50*/  ISETP.NE.AND P2, PT, R70, RZ, PT ;  /* 0x000000ff4600720c */ /* 0x000fc80003f45270 */
        /* <DEDUP_REMOVED lines=8> */
[----:B--2---:R-:W-:Y:S02]  /*ece0*/  @!P4 IADD3.X R5, R19, UR42, RZ, P5, !PT ;  /* 0x0000002a1305cc10 */ /* 0x004fe4000affe4ff */
[----:B---3--:R-:W-:-:S05]  /*ecf0*/  @!P4 PRMT R6, R2, 0x8880, RZ ;  /* 0x000088800206c816 */ /* 0x008fca00000000ff */
[----:B------:R-:W-:-:S04]  /*ed00*/  @!P4 IMAD R3, R6, R17, RZ ;  /* 0x000000110603c224 */ /* 0x000fc800078e02ff */
[----:B------:R-:W-:-:S05]  /*ed10*/  @!P4 IMAD R9, R34, R16, R3 ;  /* 0x000000102209c224 */ /* 0x000fca00078e0203 */
[----:B------:R2:W-:Y:S04]  /*ed20*/  @!P4 STG.E.U8 desc[UR56][R4.64+0x60], R9 ;  /* 0x000060090400c986 */ /* 0x0005e8000c101138 */
[----:B------:R-:W3:Y:S01]  /*ed30*/  @!P3 LDG.E.U8 R2, desc[UR56][R22.64+0x61] ;  /* 0x000061381602b981 */ /* 0x000ee2000c1e1100 */
[----:B------:R-:W-:Y:S02]  /*ed40*/  ISETP.LT.OR P4, PT, R0, 0x69, !P6 ;  /* 0x000000690000780c */ /* 0x000fe40007781670 */
[----:B------:R-:W-:-:S04]  /*ed50*/  @!P3 IADD3 R6, P5, R18, UR43, RZ ;  /* 0x0000002b1206bc10 */ /* 0x000fc8000ffbe0ff */
[----:B------:R-:W-:Y:S02]  /*ed60*/  @!P3 IADD3.X R7, R19, UR42, RZ, P5, !PT ;  /* 0x0000002a1307bc10 */ /* 0x000fe4000affe4ff */
[----:B---3--:R-:W-:-:S05]  /*ed70*/  @!P3 PRMT R8, R2, 0x8880, RZ ;  /* 0x000088800208b816 */ /* 0x008fca00000000ff */
[----:B------:R-:W-:-:S04]  /*ed80*/  @!P3 IMAD R3, R8, R17, RZ ;  /* 0x000000110803b224 */ /* 0x000fc800078e02ff */
[----:B------:R-:W-:-:S05]  /*ed90*/  @!P3 IMAD R35, R35, R16, R3 ;  /* 0x000000102323b224 */ /* 0x000fca00078e0203 */
[----:B------:R-:W-:Y:S04]  /*eda0*/  @!P3 STG.E.U8 desc[UR56][R6.64+0x61], R35 ;  /* 0x000061230600b986 */ /* 0x000fe8000c101138 */
[----:B------:R-:W2:Y:S01]  /*edb0*/  @!P4 LDG.E.U8 R2, desc[UR56][R20.64+0x68] ;  /* 0x000068381402c981 */ /* 0x000ea2000c1e1100 */
[----:B------:R-:W-:Y:S02]  /*edc0*/  ISETP.LT.OR P3, PT, R0, 0x6a, !P6 ;  /* 0x0000006a0000780c */ /* 0x000fe40007761670 */
[----:B--2---:R-:W-:-:S05]  /*edd0*/  @!P4 PRMT R4, R2, 0x8880, RZ ;  /* 0x000088800204c816 */ /* 0x004fca00000000ff */
[----:B------:R-:W-:-:S04]  /*ede0*/  @!P4 IMAD R3, R4, R17, RZ ;  /* 0x000000110403c224 */ /* 0x000fc800078e02ff */
[----:B------:R-:W-:-:S05]  /*edf0*/  @!P4 IMAD R5, R36, R16, R3 ;  /* 0x000000102405c224 */ /* 0x000fca00078e0203 */
[----:B------:R2:W-:Y:S04]  /*ee00*/  @!P4 STG.E.U8 desc[UR56][R18.64+0x68], R5 ;  /* 0x000068051200c986 */ /* 0x0005e8000c101138 */
        /* <DEDUP_REMOVED lines=15> */
[----:B------:R-:W-:-:S04]  /*ef00*/  ISETP.NE.AND P1, PT, R64, RZ, PT ;  /* 0x000000ff4000720c */ /* 0x000fc80003f25270 */
[----:B------:R-:W-:Y:S02]  /*ef10*/  ISETP.LT.OR P3, PT, R0, 0x61, !P1 ;  /* 0x000000610000780c */ /* 0x000fe40004f61670 */
[----:B------:R-:W-:-:S04]  /*ef20*/  @!P2 IADD3 R6, P4, R18, UR43, RZ ;  /* 0x0000002b1206ac10 */ /* 0x000fc8000ff9e0ff */
[----:B------:R-:W-:Y:S02]  /*ef30*/  @!P2 IADD3.X R7, R19, UR42, RZ, P4, !PT ;  /* 0x0000002a1307ac10 */ /* 0x000fe4000a7fe4ff */
[----:B---3--:R-:W-:-:S05]  /*ef40*/  @!P2 PRMT R8, R2, 0x8880, RZ ;  /* 0x000088800208a816 */ /* 0x008fca00000000ff */
[----:B------:R-:W-:-:S04]  /*ef50*/  @!P2 IMAD R3, R8, R17, RZ ;  /* 0x000000110803a224 */ /* 0x000fc800078e02ff */
[----:B------:R-:W-:-:S05]  /*ef60*/  @!P2 IMAD R39, R39, R16, R3 ;  /* 0x000000102727a224 */ /* 0x000fca00078e0203 */
[----:B------:R-:W-:Y:S04]  /*ef70*/  @!P2 STG.E.U8 desc[UR56][R6.64+0x69], R39 ;  /* 0x000069270600a986 */ /* 0x000fe8000c101138 */
[----:B------:R-:W3:Y:S01]  /*ef80*/  @!P3 LDG.E.U8 R2, desc[UR56][R226.64+0x60] ;  /* 0x00006038e202b981 */ /* 0x000ee2000c1e1100 */
[----:B------:R-:W-:Y:S01]  /*ef90*/  ISETP.LT.OR P2, PT, R0, 0x62, !P1 ;  /* 0x000000620000780c */ /* 0x000fe20004f41670 */
[----:B--2---:R-:W-:Y:S01]  /*efa0*/  @!P3 IMAD.MOV.U32 R5, RZ, RZ, R193 ;  /* 0x000000ffff05b224 */ /* 0x004fe200078e00c1 */
[----:B---3--:R-:W-:-:S05]  /*efb0*/  @!P3 PRMT R4, R2, 0x8880, RZ ;  /* 0x000088800204b816 */ /* 0x008fca00000000ff */
[----:B------:R-:W-:Y:S02]  /*efc0*/  @!P3 IMAD R3, R4, R17, RZ ;  /* 0x000000110403b224 */ /* 0x000fe400078e02ff */
[----:B------:R-:W-:Y:S02]  /*efd0*/  @!P3 IMAD.MOV.U32 R4, RZ, RZ, R228 ;  /* 0x000000ffff04b224 */ /* 0x000fe400078e00e4 */
[----:B------:R-:W-:-:S05]  /*efe0*/  @!P3 IMAD R9, R24, R16, R3 ;  /* 0x000000101809b224 */ /* 0x000fca00078e0203 */
[----:B------:R2:W-:Y:S04]  /*eff0*/  @!P3 STG.E.U8 desc[UR56][R4.64+0x60], R9 ;  /* 0x000060090400b986 */ /* 0x0005e8000c101138 */
[----:B------:R-:W3:Y:S01]  /*f000*/  @!P2 LDG.E.U8 R2, desc[UR56][R226.64+0x61] ;  /* 0x00006138e202a981 */ /* 0x000ee2000c1e1100 */
[----:B------:R-:W-:Y:S01]  /*f010*/  ISETP.LT.OR P3, PT, R0, 0x61, !P0 ;  /* 0x000000610000780c */ /* 0x000fe20004761670 */
[----:B--2---:R-:W-:Y:S02]  /*f020*/  @!P2 IMAD.MOV.U32 R4, RZ, RZ, R228 ;  /* 0x000000ffff04a224 */ /* 0x004fe400078e00e4 */
[----:B------:R-:W-:Y:S01]  /*f030*/  @!P2 IMAD.MOV.U32 R5, RZ, RZ, R193 ;  /* 0x000000ffff05a224 */ /* 0x000fe200078e00c1 */
[----:B---3--:R-:W-:-:S05]  /*f040*/  @!P2 PRMT R8, R2, 0x8880, RZ ;  /* 0x000088800208a816 */ /* 0x008fca00000000ff */
[----:B------:R-:W-:-:S04]  /*f050*/  @!P2 IMAD.MOV.U32 R6, RZ, RZ, R8 ;  /* 0x000000ffff06a224 */ /* 0x000fc800078e0008 */
        /* <DEDUP_REMOVED lines=12> */
[----:B------:R-:W-:Y:S02]  /*f120*/  ISETP.LT.OR P3, PT, R0, 0x69, !P1 ;  /* 0x000000690000780c */ /* 0x000fe40004f61670 */
[----:B--2---:R-:W-:-:S04]  /*f130*/  @!P2 IADD3 R4, P4, R228, UR43, RZ ;  /* 0x0000002be404ac10 */ /* 0x004fc8000ff9e0ff */
[----:B------:R-:W-:Y:S02]  /*f140*/  @!P2 IADD3.X R5, R193, UR42, RZ, P4, !PT ;  /* 0x0000002ac105ac10 */ /* 0x000fe4000a7fe4ff */
[----:B---3--:R-:W-:-:S05]  /*f150*/  @!P2 PRMT R8, R2, 0x8880, RZ ;  /* 0x000088800208a816 */ /* 0x008fca00000000ff */
[----:B------:R-:W-:-:S04]  /*f160*/  @!P2 IMAD R3, R8, R17, RZ ;  /* 0x000000110803a224 */ /* 0x000fc800078e02ff */
[----:B------:R-:W-:-:S05]  /*f170*/  @!P2 IMAD R27, R27, R16, R3 ;  /* 0x000000101b1ba224 */ /* 0x000fca00078e0203 */
[----:B------:R2:W-:Y:S04]  /*f180*/  @!P2 STG.E.U8 desc[UR56][R4.64+0x61], R27 ;  /* 0x0000611b0400a986 */ /* 0x0005e8000c101138 */
[----:B------:R-:W3:Y:S01]  /*f190*/  @!P3 LDG.E.U8 R2, desc[UR56][R226.64+0x68] ;  /* 0x00006838e202b981 */ /* 0x000ee2000c1e1100 */
[----:B------:R-:W-:Y:S01]  /*f1a0*/  ISETP.LT.OR P1, PT, R0, 0x6a, !P1 ;  /* 0x0000006a0000780c */ /* 0x000fe20004f21670 */
[----:B--2---:R-:W-:Y:S02]  /*f1b0*/  @!P3 IMAD.MOV.U32 R4, RZ, RZ, R228 ;  /* 0x000000ffff04b224 */ /* 0x004fe400078e00e4 */
[----:B------:R-:W-:Y:S01]  /*f1c0*/  @!P3 IMAD.MOV.U32 R5, RZ, RZ, R193 ;  /* 0x000000ffff05b224 */ /* 0x000fe200078e00c1 */
        /* <DEDUP_REMOVED lines=20> */
[----:B------:R-:W3:Y:S02]  /*f310*/  @!P0 LDG.E.U8 R2, desc[UR56][R224.64+0x69] ;  /* 0x00006938e0028981 */ /* 0x000ee4000c1e1100 */
[----:B---3--:R-:W-:-:S05]  /*f320*/  @!P0 PRMT R0, R2, 0x8880, RZ ;  /* 0x0000888002008816 */ /* 0x008fca00000000ff */
[----:B------:R-:W-:-:S04]  /*f330*/  @!P0 IMAD R3, R0, R17, RZ ;  /* 0x0000001100038224 */ /* 0x000fc800078e02ff */
[----:B------:R-:W-:Y:S01]  /*f340*/  IMAD R3, R31, R16, R3 ;  /* 0x000000101f037224 */ /* 0x000fe200078e0203 */
[----:B--2---:R-:W-:Y:S06]  /*f350*/  @P0 BRA `(.L_x_112) ;  /* 0x0000003c003c0947 */ /* 0x004fec0003800000 */
[----:B------:R-:W-:-:S04]  /*f360*/  IADD3 R228, P0, R228, UR43, RZ ;  /* 0x0000002be4e47c10 */ /* 0x000fc8000ff1e0ff */
[----:B------:R-:W-:-:S05]  /*f370*/  IADD3.X R229, R193, UR42, RZ, P0, !PT ;  /* 0x0000002ac1e57c10 */ /* 0x000fca00087fe4ff */
[----:B------:R2:W-:Y:S01]  /*f380*/  STG.E.U8 desc[UR56][R228.64+0x69], R3 ;  /* 0x00006903e4007986 */ /* 0x0005e2000c101138 */
[----:B------:R-:W-:Y:S05]  /*f390*/  BRA `(.L_x_112) ;  /* 0x0000003c002c7947 */ /* 0x000fea0003800000 */
.L_x_29:
[----:B------:R-:W2:Y:S01]  /*f3a0*/  LDL.LU R3, [R1+0x20] ;  /* 0x0000200001037983 */ /* 0x000ea20000300800 */
[----:B------:R-:W-:-:S03]  /*f3b0*/  ULDC.64 UR4, c[0x0][0x5c0] ;  /* 0x0001700000047ab9 */ /* 0x000fc60000000a00 */
[----:B------:R-:W3:Y:S04]  /*f3c0*/  LDL.LU R9, [R1+0x24] ;  /* 0x0000240001097983 */ /* 0x000ee80000300800 */
[----:B------:R-:W4:Y:S04]  /*f3d0*/  LDL.LU R11, [R1+0x28] ;  /* 0x00002800010b7983 */ /* 0x000f280000300800 */
[----:B------:R-:W5:Y:S04]  /*f3e0*/  LDL.LU R20, [R1+0x2c] ;  /* 0x00002c0001147983 */ /* 0x000f680000300800 */
[----:B------:R-:W5:Y:S04]  /*f3f0*/  LDL.LU R18, [R1+0x30] ;  /* 0x0000300001127983 */ /* 0x000f680000300800 */
[----:B------:R-:W4:Y:S04]  /*f400*/  LDL.LU R13, [R1+0x34] ;  /* 0x00003400010d7983 */ /* 0x000f280000300800 */
[----:B------:R-:W5:Y:S04]  /*f410*/  LDL.LU R15, [R1+0x38] ;  /* 0x00003800010f7983 */ /* 0x000f680000300800 */
[----:B------:R-:W5:Y:S01]  /*f420*/  LDL.LU R14, [R1+0x3c] ;  /* 0x00003c00010e7983 */ /* 0x000f620000300800 */
[----:B------:R-:W-:-:S02]  /*f430*/  ISETP.GE.AND P2, PT, R8, 0x1, PT ;  /* 0x000000010800780c */ /* 0x000fc40003f46270 */
[----:B------:R-:W-:Y:S01]  /*f440*/  IADD3 R4, P1, R6, UR4, RZ ;  /* 0x0000000406047c10 */ /* 0x000fe2000ff3e0ff */
[----:B------:R-:W5:Y:S01]  /*f450*/  LDL.LU R19, [R1] ;  /* 0x0000000001137983 */ /* 0x000f620000300800 */
[----:B------:R-:W-:Y:S02]  /*f460*/  ISETP.LT.OR P0, PT, R0, 0x1, !P2 ;  /* 0x000000010000780c */ /* 0x000fe40005701670 */
[----:B------:R-:W-:Y:S01]  /*f470*/  IADD3.X R5, R10, UR5, RZ, P1, !PT ;  /* 0x000000050a057c10 */ /* 0x000fe20008ffe4ff */
[----:B------:R-:W5:Y:S01]  /*f480*/  LDL.LU R12, [R1+0x4] ;  /* 0x00000400010c7983 */ /* 0x000f620000300800 */
[----:B------:R-:W-:Y:S02]  /*f490*/  ISETP.GE.AND P3, PT, R8, 0x9, PT ;  /* 0x000000090800780c */ /* 0x000fe40003f66270 */
[----:B------:R-:W-:Y:S01]  /*f4a0*/  IADD3 R6, P1, R4, UR43, RZ ;  /* 0x0000002b04067c10 */ /* 0x000fe2000ff3e0ff */
[----:B------:R-:W5:Y:S03]  /*f4b0*/  LDL.LU R23, [R1+0x8] ;  /* 0x0000080001177983 */ /* 0x000f660000300800 */
[----:B------:R-:W-:Y:S01]  /*f4c0*/  IADD3.X R7, R5, UR42, RZ, P1, !PT ;  /* 0x0000002a05077c10 */ /* 0x000fe20008ffe4ff */
[----:B------:R-:W5:Y:S01]  /*f4d0*/  LDL.LU R22, [R1+0xc] ;  /* 0x00000c0001167983 */ /* 0x000f620000300800 */
[----:B------:R-:W-:-:S03]  /*f4e0*/  ISETP.LT.OR P1, PT, R0, 0xa, !P2 ;  /* 0x0000000a0000780c */ /* 0x000fc60005721670 */
[----:B------:R-:W5:Y:S01]  /*f4f0*/  LDL.LU R21, [R1+0x10] ;  /* 0x0000100001157983 */ /* 0x000f620000300800 */
[----:B--2---:R-:W-:-:S05]  /*f500*/  @!P0 IMAD R3, R3, R16, RZ ;  /* 0x0000001003038224 */ /* 0x004fca00078e02ff */
[----:B------:R5:W-:Y:S01]  /*f510*/  @!P0 STG.E.U8 desc[UR56][R4.64], R3 ;  /* 0x0000000304008986 */ /* 0x000be2000c101138 */
[----:B------:R-:W-:-:S13]  /*f520*/  ISETP.LT.OR P0, PT, R0, 0x2, !P2 ;  /* 0x000000020000780c */ /* 0x000fda0005701670 */
[-C--:B---3--:R-:W-:Y:S01]  /*f530*/  @!P0 IMAD R9, R9, R16.reuse, RZ ;  /* 0x0000001009098224 */ /* 0x088fe200078e02ff */
[----:B------:R-:W-:Y:S01]  /*f540*/  ISETP.GE.AND P5, PT, R8, 0x81, PT ;  /* 0x000000810800780c */ /* 0x000fe20003fa6270 */
[----:B------:R-:W-:Y:S01]  /*f550*/  UIMAD UR4, UR9, 0x78, URZ ;  /* 0x00000078090478a4 */ /* 0x000fe2000f8e023f */
[----:B----4-:R-:W-:Y:S02]  /*f560*/  @!P1 IMAD R13, R13, R16, RZ ;  /* 0x000000100d0d9224 */ /* 0x010fe400078e02ff */
[----:B------:R-:W-:Y:S01]  /*f570*/  @!P0 STG.E.U8 desc[UR56][R4.64+0x1], R9 ;  /* 0x0000010904008986 */ /* 0x000fe2000c101138 */
[----:B------:R-:W-:-:S13]  /*f580*/  ISETP.LT.OR P0, PT, R0, 0x1, !P3 ;  /* 0x000000010000780c */ /* 0x000fda0005f01670 */
[----:B------:R-:W-:-:S05]  /*f590*/  @!P0 IMAD R11, R11, R16, RZ ;  /* 0x000000100b0b8224 */ /* 0x000fca00078e02ff */
[----:B------:R0:W-:Y:S01]  /*f5a0*/  @!P0 STG.E.U8 desc[UR56][R6.64], R11 ;  /* 0x0000000b06008986 */ /* 0x0001e2000c101138 */
[----:B------:R-:W-:-:S13]  /*f5b0*/  ISETP.LT.OR P0, PT, R0, 0x2, !P3 ;  /* 0x000000020000780c */ /* 0x000fda0005f01670 */
[-C--:B-----5:R-:W-:Y:S02]  /*f5c0*/  @!P0 IMAD R3, R20, R16.reuse, RZ ;  /* 0x0000001014038224 */ /* 0x0a0fe400078e02ff */
[----:B------:R-:W2:Y:S04]  /*f5d0*/  LDL.LU R20, [R1+0x14] ;  /* 0x0000140001147983 */ /* 0x000ea80000300800 */
[----:B------:R1:W-:Y:S01]  /*f5e0*/  @!P0 STG.E.U8 desc[UR56][R6.64+0x1], R3 ;  /* 0x0000010306008986 */ /* 0x0003e2000c101138 */
[C---:B------:R-:W-:Y:S02]  /*f5f0*/  ISETP.LT.OR P0, PT, R0.reuse, 0x9, !P2 ;  /* 0x000000090000780c */ /* 0x040fe40005701670 */
[C---:B------:R-:W-:Y:S01]  /*f600*/  ISETP.LT.OR P2, PT, R0.reuse, 0x9, !P3 ;  /* 0x000000090000780c */ /* 0x040fe20005f41670 */
[----:B0-----:R-:W-:Y:S01]  /*f610*/  IMAD.U32 R11, RZ, RZ, UR8 ;  /* 0x00000008ff0b7e24 */ /* 0x001fe2000f8e00ff */
[----:B------:R-:W-:Y:S01]  /*f620*/  ISETP.LT.OR P3, PT, R0, 0xa, !P3 ;  /* 0x0000000a0000780c */ /* 0x000fe20005f61670 */
[----:B------:R-:W-:Y:S08]  /*f630*/  @!P1 STG.E.U8 desc[UR56][R4.64+0x9], R13 ;  /* 0x0000090d04009986 */ /* 0x000ff0000c101138 */
[----:B------:R-:W-:-:S02]  /*f640*/  @!P0 IMAD R9, R18, R16, RZ ;  /* 0x0000001012098224 */ /* 0x000fc400078e02ff */
[----:B------:R-:W3:Y:S01]  /*f650*/  LDL.LU R18, [R1+0x18] ;  /* 0x0000180001127983 */ /* 0x000ee20000300800 */
[-C--:B------:R-:W-:Y:S02]  /*f660*/  @!P2 IMAD R15, R15, R16.reuse, RZ ;  /* 0x000000100f0fa224 */ /* 0x080fe400078e02ff */
[----:B-1----:R-:W-:Y:S01]  /*f670*/  @!P3 IMAD R3, R14, R16, RZ ;  /* 0x000000100e03b224 */ /* 0x002fe200078e02ff */
[----:B------:R-:W-:Y:S04]  /*f680*/  @!P0 STG.E.U8 desc[UR56][R4.64+0x8], R9 ;  /* 0x0000080904008986 */ /* 0x000fe8000c101138 */
[----:B------:R-:W4:Y:S01]  /*f690*/  LDL.LU R14, [R1+0x1c] ;  /* 0x00001c00010e7983 */ /* 0x000f220000300800 */
[----:B------:R-:W-:Y:S01]  /*f6a0*/  ISETP.LT.OR P0, PT, R0, 0x1, !P5 ;  /* 0x000000010000780c */ /* 0x000fe20006f01670 */
[----:B------:R-:W-:-:S02]  /*f6b0*/  IMAD.WIDE.U32 R10, R11, 0x78, R6 ;  /* 0x000000780b0a7825 */ /* 0x000fc400078e0006 */
[----:B------:R-:W-:Y:S02]  /*f6c0*/  @!P2 STG.E.U8 desc[UR56][R6.64+0x8], R15 ;  /* 0x0000080f0600a986 */ /* 0x000fe4000c101138 */
[----:B------:R-:W-:Y:S02]  /*f6d0*/  VIADD R11, R11, UR4 ;  /* 0x000000040b0b7c36 */ /* 0x000fe40008000000 */
[----:B------:R0:W-:Y:S06]  /*f6e0*/  @!P3 STG.E.U8 desc[UR56][R6.64+0x9], R3 ;  /* 0x000009030600b986 */ /* 0x0001ec000c101138 */
[----:B------:R-:W-:-:S05]  /*f6f0*/  @!P0 IMAD R19, R19, R16, RZ ;  /* 0x0000001013138224 */ /* 0x000fca00078e02ff */
[----:B------:R-:W-:Y:S01]  /*f700*/  @!P0 STG.E.U8 desc[UR56][R10.64], R19 ;  /* 0x000000130a008986 */ /* 0x000fe2000c101138 */
[----:B------:R-:W-:Y:S02]  /*f710*/  ISETP.LT.OR P0, PT, R0, 0x2, !P5 ;  /* 0x000000020000780c */ /* 0x000fe40006f01670 */
[----:B------:R-:W-:-:S04]  /*f720*/  ISETP.GE.AND P4, PT, R8, 0x89, PT ;  /* 0x000000890800780c */ /* 0x000fc80003f86270 */
[----:B------:R-:W-:-:S07]  /*f730*/  ISETP.LT.OR P1, PT, R0, 0x1, !P4 ;  /* 0x000000010000780c */ /* 0x000fce0006721670 */
[----:B0-----:R-:W-:-:S05]  /*f740*/  @!P0 IMAD R3, R12, R16, RZ ;  /* 0x000000100c038224 */ /* 0x001fca00078e02ff */
[----:B------:R-:W-:Y:S01]  /*f750*/  @!P0 STG.E.U8 desc[UR56][R10.64+0x1], R3 ;  /* 0x000001030a008986 */ /* 0x000fe2000c101138 */
[----:B------:R-:W-:Y:S02]  /*f760*/  ISETP.LT.OR P0, PT, R0, 0x2, !P4 ;  /* 0x000000020000780c */ /* 0x000fe40006701670 */
[----:B------:R-:W-:Y:S01]  /*f770*/  @!P1 IADD3 R12, P2, R10, UR43, RZ ;  /* 0x0000002b0a0c9c10 */ /* 0x000fe2000ff5e0ff */
[----:B------:R-:W-:-:S03]  /*f780*/  @!P1 IMAD R9, R23, R16, RZ ;  /* 0x0000001017099224 */ /* 0x000fc600078e02ff */
[----:B------:R-:W-:-:S05]  /*f790*/  @!P1 IADD3.X R13, R11, UR42, RZ, P2, !PT ;  /* 0x0000002a0b0d9c10 */ /* 0x000fca00097fe4ff */
[----:B------:R0:W-:Y:S01]  /*f7a0*/  @!P1 STG.E.U8 desc[UR56][R12.64], R9 ;  /* 0x000000090c009986 */ /* 0x0001e2000c101138 */
[----:B------:R-:W-:Y:S01]  /*f7b0*/  ISETP.LT.OR P1, PT, R0, 0x9, !P5 ;  /* 0x000000090000780c */ /* 0x000fe20006f21670 */
[----:B------:R-:W-:Y:S01]  /*f7c0*/  @!P0 IMAD R15, R22, R16, RZ ;  /* 0x00000010160f8224 */ /* 0x000fe200078e02ff */
[----:B0-----:R-:W-:-:S04]  /*f7d0*/  @!P0 IADD3 R12, P2, R10, UR43, RZ ;  /* 0x0000002b0a0c8c10 */ /* 0x001fc8000ff5e0ff */
[----:B------:R-:W-:Y:S02]  /*f7e0*/  @!P0 IADD3.X R13, R11, UR42, RZ, P2, !PT ;  /* 0x0000002a0b0d8c10 */ /* 0x000fe400097fe4ff */
[----:B------:R-:W-:-:S03]  /*f7f0*/  ISETP.LT.OR P2, PT, R0, 0xa, !P5 ;  /* 0x0000000a0000780c */ /* 0x000fc60006f41670 */
[----:B------:R0:W-:Y:S01]  /*f800*/  @!P0 STG.E.U8 desc[UR56][R12.64+0x1], R15 ;  /* 0x0000010f0c008986 */ /* 0x0001e2000c101138 */
[----:B------:R-:W-:Y:S01]  /*f810*/  ISETP.LT.OR P0, PT, R0, 0x9, !P4 ;  /* 0x000000090000780c */ /* 0x000fe20006701670 */
[----:B------:R-:W-:-:S05]  /*f820*/  @!P1 IMAD R3, R21, R16, RZ ;  /* 0x0000001015039224 */ /* 0x000fca00078e02ff */
[----:B------:R4:W-:Y:S01]  /*f830*/  @!P1 STG.E.U8 desc[UR56][R10.64+0x8], R3 ;  /* 0x000008030a009986 */ /* 0x0009e2000c101138 */
[----:B------:R-:W-:Y:S02]  /*f840*/  ISETP.LT.OR P1, PT, R0, 0xa, !P4 ;  /* 0x0000000a0000780c */ /* 0x000fe40006721670 */
[----:B------:R-:W-:Y:S01]  /*f850*/  ISETP.GE.AND P3, PT, R8, 0x101, PT ;  /* 0x000001010800780c */ /* 0x000fe20003f66270 */
[----:B--2---:R-:W-:-:S05]  /*f860*/  @!P2 IMAD R9, R20, R16, RZ ;  /* 0x000000101409a224 */ /* 0x004fca00078e02ff */
[----:B------:R-:W-:Y:S01]  /*f870*/  @!P2 STG.E.U8 desc[UR56][R10.64+0x9], R9 ;  /* 0x000009090a00a986 */ /* 0x000fe2000c101138 */
[----:B0-----:R-:W-:-:S04]  /*f880*/  @!P0 IADD3 R12, P2, R10, UR43, RZ ;  /* 0x0000002b0a0c8c10 */ /* 0x001fc8000ff5e0ff */
[----:B------:R-:W-:Y:S01]  /*f890*/  @!P0 IADD3.X R13, R11, UR42, RZ, P2, !PT ;  /* 0x0000002a0b0d8c10 */ /* 0x000fe200097fe4ff */
[----:B---3--:R-:W-:-:S05]  /*f8a0*/  @!P0 IMAD R15, R18, R16, RZ ;  /* 0x00000010120f8224 */ /* 0x008fca00078e02ff */
[----:B------:R0:W-:Y:S01]  /*f8b0*/  @!P0 STG.E.U8 desc[UR56][R12.64+0x8], R15 ;  /* 0x0000080f0c008986 */ /* 0x0001e2000c101138 */
[----:B----4-:R-:W-:Y:S01]  /*f8c0*/  @!P1 IMAD R3, R14, R16, RZ ;  /* 0x000000100e039224 */ /* 0x010fe200078e02ff */
[----:B0-----:R-:W-:-:S04]  /*f8d0*/  @!P1 IADD3 R12, P0, R10, UR43, RZ ;  /* 0x0000002b0a0c9c10 */ /* 0x001fc8000ff1e0ff */
[----:B------:R-:W-:Y:S02]  /*f8e0*/  @!P1 IADD3.X R13, R11, UR42, RZ, P0, !PT ;  /* 0x0000002a0b0d9c10 */ /* 0x000fe400087fe4ff */
[----:B------:R-:W-:-:S03]  /*f8f0*/  ISETP.LT.OR P0, PT, R0, 0x1, !P3 ;  /* 0x000000010000780c */ /* 0x000fc60005f01670 */
[----:B------:R0:W-:Y:S01]  /*f900*/  @!P1 STG.E.U8 desc[UR56][R12.64+0x9], R3 ;  /* 0x000009030c009986 */ /* 0x0001e2000c101138 */
[----:B------:R-:W-:-:S04]  /*f910*/  IADD3 R10, P1, R10, UR39, RZ ;  /* 0x000000270a0a7c10 */ /* 0x000fc8000ff3e0ff */
[----:B------:R-:W-:Y:S02]  /*f920*/  IADD3.X R11, R11, UR38, RZ, P1, !PT ;  /* 0x000000260b0b7c10 */ /* 0x000fe40008ffe4ff */
[----:B------:R-:W-:-:S03]  /*f930*/  ISETP.LT.OR P1, PT, R0, 0x2, !P3 ;  /* 0x000000020000780c */ /* 0x000fc60005f21670 */
[----:B------:R-:W-:Y:S01]  /*f940*/  @!P0 IMAD R9, R224, R16, RZ ;  /* 0x00000010e0098224 */ /* 0x000fe200078e02ff */
[----:B------:R-:W-:-:S04]  /*f950*/  ISETP.GE.AND P2, PT, R8, 0x109, PT ;  /* 0x000001090800780c */ /* 0x000fc80003f46270 */
[----:B------:R1:W-:Y:S01]  /*f960*/  @!P0 STG.E.U8 desc[UR56][R10.64], R9 ;  /* 0x000000090a008986 */ /* 0x0003e2000c101138 */
[----:B------:R-:W-:-:S04]  /*f970*/  ISETP.LT.OR P0, PT, R0, 0x1, !P2 ;  /* 0x000000010000780c */ /* 0x000fc80005701670 */
[----:B------:R-:W-:-:S05]  /*f980*/  @!P1 IMAD R225, R225, R16, RZ ;  /* 0x00000010e1e19224 */ /* 0x000fca00078e02ff */
[----:B------:R-:W-:Y:S04]  /*f990*/  @!P1 STG.E.U8 desc[UR56][R10.64+0x1], R225 ;  /* 0x000001e10a009986 */ /* 0x000fe8000c101138 */
[----:B0-----:R-:W-:Y:S01]  /*f9a0*/  @!P0 IADD3 R12, P1, R10, UR43, RZ ;  /* 0x0000002b0a0c8c10 */ /* 0x001fe2000ff3e0ff */
[----:B------:R-:W-:-:S03]  /*f9b0*/  @!P0 IMAD R3, R226, R16, RZ ;  /* 0x00000010e2038224 */ /* 0x000fc600078e02ff */
[----:B------:R-:W-:-:S05]  /*f9c0*/  @!P0 IADD3.X R13, R11, UR42, RZ, P1, !PT ;  /* 0x0000002a0b0d8c10 */ /* 0x000fca0008ffe4ff */
[----:B------:R0:W-:Y:S01]  /*f9d0*/  @!P0 STG.E.U8 desc[UR56][R12.64], R3 ;  /* 0x000000030c008986 */ /* 0x0001e2000c101138 */
[----:B------:R-:W-:-:S13]  /*f9e0*/  ISETP.LT.OR P0, PT, R0, 0x2, !P2 ;  /* 0x000000020000780c */ /* 0x000fda0005701670 */
[----:B------:R-:W-:Y:S01]  /*f9f0*/  @!P0 IADD3 R14, P1, R10, UR43, RZ ;  /* 0x0000002b0a0e8c10 */ /* 0x000fe2000ff3e0ff */
[----:B------:R-:W-:-:S03]  /*fa00*/  @!P0 IMAD R227, R227, R16, RZ ;  /* 0x00000010e3e38224 */ /* 0x000fc600078e02ff */
[----:B------:R-:W-:-:S05]  /*fa10*/  @!P0 IADD3.X R15, R11, UR42, RZ, P1, !PT ;  /* 0x0000002a0b0f8c10 */ /* 0x000fca0008ffe4ff */
[----:B------:R2:W-:Y:S01]  /*fa20*/  @!P0 STG.E.U8 desc[UR56][R14.64+0x1], R227 ;  /* 0x000001e30e008986 */ /* 0x0005e2000c101138 */
[----:B------:R-:W-:-:S13]  /*fa30*/  ISETP.LT.OR P0, PT, R0, 0x9, !P3 ;  /* 0x000000090000780c */ /* 0x000fda0005f01670 */
[----:B-1----:R-:W-:-:S05]  /*fa40*/  @!P0 IMAD R9, R228, R16, RZ ;  /* 0x00000010e4098224 */ /* 0x002fca00078e02ff */
[----:B------:R1:W-:Y:S01]  /*fa50*/  @!P0 STG.E.U8 desc[UR56][R10.64+0x8], R9 ;  /* 0x000008090a008986 */ /* 0x0003e2000c101138 */
[----:B------:R-:W-:-:S13]  /*fa60*/  ISETP.LT.OR P0, PT, R0, 0xa, !P3 ;  /* 0x0000000a0000780c */ /* 0x000fda0005f01670 */
[----:B------:R-:W-:-:S05]  /*fa70*/  @!P0 IMAD R229, R229, R16, RZ ;  /* 0x00000010e5e58224 */ /* 0x000fca00078e02ff */
[----:B------:R3:W-:Y:S01]  /*fa80*/  @!P0 STG.E.U8 desc[UR56][R10.64+0x9], R229 ;  /* 0x000009e50a008986 */ /* 0x0007e2000c101138 */
[----:B------:R-:W-:-:S13]  /*fa90*/  ISETP.LT.OR P0, PT, R0, 0x9, !P2 ;  /* 0x000000090000780c */ /* 0x000fda0005701670 */
[----:B------:R-:W-:Y:S01]  /*faa0*/  @!P0 IADD3 R18, P1, R10, UR43, RZ ;  /* 0x0000002b0a128c10 */ /* 0x000fe2000ff3e0ff */
[----:B0-----:R-:W-:-:S03]  /*fab0*/  @!P0 IMAD R3, R230, R16, RZ ;  /* 0x00000010e6038224 */ /* 0x001fc600078e02ff */
[----:B------:R-:W-:-:S05]  /*fac0*/  @!P0 IADD3.X R19, R11, UR42, RZ, P1, !PT ;  /* 0x0000002a0b138c10 */ /* 0x000fca0008ffe4ff */
[----:B------:R-:W-:Y:S01]  /*fad0*/  @!P0 STG.E.U8 desc[UR56][R18.64+0x8], R3 ;  /* 0x0000080312008986 */ /* 0x000fe2000c101138 */
[----:B------:R-:W-:-:S13]  /*fae0*/  ISETP.LT.OR P0, PT, R0, 0xa, !P2 ;  /* 0x0000000a0000780c */ /* 0x000fda0005701670 */
[----:B--2---:R-:W-:Y:S01]  /*faf0*/  @!P0 IADD3 R14, P1, R10, UR43, RZ ;  /* 0x0000002b0a0e8c10 */ /* 0x004fe2000ff3e0ff */
[----:B------:R-:W-:-:S03]  /*fb00*/  @!P0 IMAD R231, R231, R16, RZ ;  /* 0x00000010e7e78224 */ /* 0x000fc600078e02ff */
[----:B------:R-:W-:-:S05]  /*fb10*/  @!P0 IADD3.X R15, R11, UR42, RZ, P1, !PT ;  /* 0x0000002a0b0f8c10 */ /* 0x000fca0008ffe4ff */
[----:B------:R0:W-:Y:S01]  /*fb20*/  @!P0 STG.E.U8 desc[UR56][R14.64+0x9], R231 ;  /* 0x000009e70e008986 */ /* 0x0001e2000c101138 */
[----:B------:R-:W-:-:S04]  /*fb30*/  IADD3 R12, P0, R10, UR39, RZ ;  /* 0x000000270a0c7c10 */ /* 0x000fc8000ff1e0ff */
[----:B------:R-:W-:Y:S02]  /*fb40*/  IADD3.X R13, R11, UR38, RZ, P0, !PT ;  /* 0x000000260b0d7c10 */ /* 0x000fe400087fe4ff */
[----:B------:R-:W-:-:S04]  /*fb50*/  ISETP.GE.AND P0, PT, R8, 0x181, PT ;  /* 0x000001810800780c */ /* 0x000fc80003f06270 */
[----:B------:R-:W-:-:S13]  /*fb60*/  ISETP.LT.OR P1, PT, R0, 0x1, !P0 ;  /* 0x000000010000780c */ /* 0x000fda0004721670 */
[----:B-1----:R-:W-:-:S05]  /*fb70*/  @!P1 IMAD R9, R216, R16, RZ ;  /* 0x00000010d8099224 */ /* 0x002fca00078e02ff */
[----:B------:R1:W-:Y:S01]  /*fb80*/  @!P1 STG.E.U8 desc[UR56][R12.64], R9 ;  /* 0x000000090c009986 */ /* 0x0003e2000c101138 */
[C---:B------:R-:W-:Y:S02]  /*fb90*/  ISETP.LT.OR P1, PT, R0.reuse, 0x2, !P0 ;  /* 0x000000020000780c */ /* 0x040fe40004721670 */
[----:B------:R-:W-:Y:S01]  /*fba0*/  ISETP.LT.OR P3, PT, R0, 0x11, !P4 ;  /* 0x000000110000780c */ /* 0x000fe20006761670 */
[----:B---3--:R-:W-:-:S04]  /*fbb0*/  IMAD.U32 R11, RZ, RZ, UR8 ;  /* 0x00000008ff0b7e24 */ /* 0x008fc8000f8e00ff */
[----:B------:R-:W-:-:S06]  /*fbc0*/  IMAD.WIDE.U32 R10, R11, 0x78, R6 ;  /* 0x000000780b0a7825 */ /* 0x000fcc00078e0006 */
[----:B------:R-:W-:Y:S02]  /*fbd0*/  @!P1 IMAD R217, R217, R16, RZ ;  /* 0x00000010d9d99224 */ /* 0x000fe400078e02ff */
[----:B------:R-:W-:-:S03]  /*fbe0*/  VIADD R11, R11, UR4 ;  /* 0x000000040b0b7c36 */ /* 0x000fc60008000000 */
[----:B------:R-:W-:Y:S01]  /*fbf0*/  @!P1 STG.E.U8 desc[UR56][R12.64+0x1], R217 ;  /* 0x000001d90c009986 */ /* 0x000fe2000c101138 */
[----:B0-----:R-:W-:-:S04]  /*fc00*/  @!P3 IADD3 R14, P1, R10, UR43, RZ ;  /* 0x0000002b0a0ebc10 */ /* 0x001fc8000ff3e0ff */
[----:B------:R-:W-:Y:S02]  /*fc10*/  @!P3 IADD3.X R15, R11, UR42, RZ, P1, !PT ;  /* 0x0000002a0b0fbc10 */ /* 0x000fe40008ffe4ff */
[----:B------:R-:W-:-:S04]  /*fc20*/  ISETP.GE.AND P1, PT, R8, 0x189, PT ;  /* 0x000001890800780c */ /* 0x000fc80003f26270 */
[----:B------:R-:W-:-:S13]  /*fc30*/  ISETP.LT.OR P4, PT, R0, 0x1, !P1 ;  /* 0x000000010000780c */ /* 0x000fda0004f81670 */
[----:B------:R-:W-:-:S04]  /*fc40*/  @!P4 IADD3 R20, P5, R12, UR43, RZ ;  /* 0x0000002b0c14cc10 */ /* 0x000fc8000ffbe0ff */
[----:B------:R-:W-:Y:S02]  /*fc50*/  @!P4 IADD3.X R21, R13, UR42, RZ, P5, !PT ;  /* 0x0000002a0d15cc10 */ /* 0x000fe4000affe4ff */
[----:B------:R-:W-:Y:S01]  /*fc60*/  ISETP.LT.OR P5, PT, R0, 0x2, !P1 ;  /* 0x000000020000780c */ /* 0x000fe20004fa1670 */
[----:B------:R-:W-:-:S05]  /*fc70*/  @!P4 IMAD R3, R218, R16, RZ ;  /* 0x00000010da03c224 */ /* 0x000fca00078e02ff */
[----:B------:R0:W-:Y:S07]  /*fc80*/  @!P4 STG.E.U8 desc[UR56][R20.64], R3 ;  /* 0x000000031400c986 */ /* 0x0001ee000c101138 */
[----:B------:R-:W-:Y:S01]  /*fc90*/  @!P5 IADD3 R22, P4, R12, UR43, RZ ;  /* 0x0000002b0c16dc10 */ /* 0x000fe2000ff9e0ff */
[----:B------:R-:W-:-:S03]  /*fca0*/  @!P5 IMAD R219, R219, R16, RZ ;  /* 0x00000010dbdbd224 */ /* 0x000fc600078e02ff */
[----:B------:R-:W-:-:S05]  /*fcb0*/  @!P5 IADD3.X R23, R13, UR42, RZ, P4, !PT ;  /* 0x0000002a0d17dc10 */ /* 0x000fca000a7fe4ff */
[----:B------:R-:W-:Y:S01]  /*fcc0*/  @!P5 STG.E.U8 desc[UR56][R22.64+0x1], R219 ;  /* 0x000001db1600d986 */ /* 0x000fe2000c101138 */
[----:B------:R-:W-:-:S13]  /*fcd0*/  ISETP.LT.OR P5, PT, R0, 0x9, !P0 ;  /* 0x000000090000780c */ /* 0x000fda00047a1670 */
[----:B-1----:R-:W-:-:S05]  /*fce0*/  @!P5 IMAD R9, R220, R16, RZ ;  /* 0x00000010dc09d224 */ /* 0x002fca00078e02ff */
[----:B------:R1:W-:Y:S01]  /*fcf0*/  @!P5 STG.E.U8 desc[UR56][R12.64+0x8], R9 ;  /* 0x000008090c00d986 */ /* 0x0003e2000c101138 */
[C---:B------:R-:W-:Y:S02]  /*fd00*/  ISETP.LT.OR P5, PT, R0.reuse, 0xa, !P0 ;  /* 0x0000000a0000780c */ /* 0x040fe400047a1670 */
[----:B------:R-:W-:-:S11]  /*fd10*/  ISETP.LT.OR P4, PT, R0, 0x9, !P1 ;  /* 0x000000090000780c */ /* 0x000fd60004f81670 */
[----:B------:R-:W-:-:S05]  /*fd20*/  @!P5 IMAD R221, R221, R16, RZ ;  /* 0x00000010ddddd224 */ /* 0x000fca00078e02ff */
[----:B------:R2:W-:Y:S01]  /*fd30*/  @!P5 STG.E.U8 desc[UR56][R12.64+0x9], R221 ;  /* 0x000009dd0c00d986 */ /* 0x0005e2000c101138 */
[----:B------:R-:W-:Y:S02]  /*fd40*/  ISETP.LT.OR P5, PT, R0, 0xa, !P1 ;  /* 0x0000000a0000780c */ /* 0x000fe40004fa1670 */
[----:B------:R-:W-:-:S04]  /*fd50*/  @!P4 IADD3 R18, P6, R12, UR43, RZ ;  /* 0x0000002b0c12cc10 */ /* 0x000fc8000ffde0ff */
[----:B------:R-:W-:Y:S01]  /*fd60*/  @!P4 IADD3.X R19, R13, UR42, RZ, P6, !PT ;  /* 0x0000002a0d13cc10 */ /* 0x000fe2000b7fe4ff */
[----:B0-----:R-:W-:-:S06]  /*fd70*/  @!P4 IMAD R3, R222, R16, RZ ;  /* 0x00000010de03c224 */ /* 0x001fcc00078e02ff */
[----:B------:R-:W-:-:S04]  /*fd80*/  @!P5 IADD3 R20, P6, R12, UR43, RZ ;  /* 0x0000002b0c14dc10 */ /* 0x000fc8000ffde0ff */
[----:B------:R-:W-:Y:S02]  /*fd90*/  @!P5 IADD3.X R21, R13, UR42, RZ, P6, !PT ;  /* 0x0000002a0d15dc10 */ /* 0x000fe4000b7fe4ff */
[----:B------:R-:W-:Y:S01]  /*fda0*/  ISETP.GE.AND P6, PT, R8, 0x1, PT ;  /* 0x000000010800780c */ /* 0x000fe20003fc6270 */
[----:B------:R0:W-:Y:S03]  /*fdb0*/  @!P4 STG.E.U8 desc[UR56][R18.64+0x8], R3 ;  /* 0x000008031200c986 */ /* 0x0001e6000c101138 */
[----:B------:R-:W-:Y:S01]  /*fdc0*/  ISETP.LT.OR P4, PT, R0, 0x11, !P6 ;  /* 0x000000110000780c */ /* 0x000fe20007781670 */
[----:B------:R-:W-:-:S05]  /*fdd0*/  @!P5 IMAD R223, R223, R16, RZ ;  /* 0x00000010dfdfd224 */ /* 0x000fca00078e02ff */
[----:B------:R-:W-:Y:S07]  /*fde0*/  @!P5 STG.E.U8 desc[UR56][R20.64+0x9], R223 ;  /* 0x000009df1400d986 */ /* 0x000fee000c101138 */
[----:B-1----:R-:W-:-:S05]  /*fdf0*/  @!P4 IMAD R9, R208, R16, RZ ;  /* 0x00000010d009c224 */ /* 0x002fca00078e02ff */
[----:B------:R1:W-:Y:S01]  /*fe00*/  @!P4 STG.E.U8 desc[UR56][R4.64+0x10], R9 ;  /* 0x000010090400c986 */ /* 0x0003e2000c101138 */
[----:B------:R-:W-:Y:S02]  /*fe10*/  ISETP.LT.OR P4, PT, R0, 0x12, !P6 ;  /* 0x000000120000780c */ /* 0x000fe40007781670 */
[----:B------:R-:W-:-:S11]  /*fe20*/  ISETP.GE.AND P5, PT, R8, 0x9, PT ;  /* 0x000000090800780c */ /* 0x000fd60003fa6270 */
[----:B------:R-:W-:-:S05]  /*fe30*/  @!P4 IMAD R209, R209, R16, RZ ;  /* 0x00000010d1d1c224 */ /* 0x000fca00078e02ff */
[----:B------:R-:W-:Y:S01]  /*fe40*/  @!P4 STG.E.U8 desc[UR56][R4.64+0x11], R209 ;  /* 0x000011d10400c986 */ /* 0x000fe2000c101138 */
[----:B------:R-:W-:-:S13]  /*fe50*/  ISETP.LT.OR P4, PT, R0, 0x11, !P5 ;  /* 0x000000110000780c */ /* 0x000fda0006f81670 */
[----:B--2---:R-:W-:-:S05]  /*fe60*/  @!P4 IMAD R13, R210, R16, RZ ;  /* 0x00000010d20dc224 */ /* 0x004fca00078e02ff */
[----:B------:R-:W-:Y:S01]  /*fe70*/  @!P4 STG.E.U8 desc[UR56][R6.64+0x10], R13 ;  /* 0x0000100d0600c986 */ /* 0x000fe2000c101138 */
[----:B------:R-:W-:-:S13]  /*fe80*/  ISETP.LT.OR P4, PT, R0, 0x12, !P5 ;  /* 0x000000120000780c */ /* 0x000fda0006f81670 */
[----:B------:R-:W-:-:S05]  /*fe90*/  @!P4 IMAD R211, R211, R16, RZ ;  /* 0x00000010d3d3c224 */ /* 0x000fca00078e02ff */
[----:B------:R-:W-:Y:S01]  /*fea0*/  @!P4 STG.E.U8 desc[UR56][R6.64+0x11], R211 ;  /* 0x000011d30600c986 */ /* 0x000fe2000c101138 */
[----:B------:R-:W-:-:S13]  /*feb0*/  ISETP.LT.OR P4, PT, R0, 0x19, !P6 ;  /* 0x000000190000780c */ /* 0x000fda0007781670 */
[----:B0-----:R-:W-:-:S05]  /*fec0*/  @!P4 IMAD R3, R212, R16, RZ ;  /* 0x00000010d403c224 */ /* 0x001fca00078e02ff */
[----:B------:R0:W-:Y:S01]  /*fed0*/  @!P4 STG.E.U8 desc[UR56][R4.64+0x18], R3 ;  /* 0x000018030400c986 */ /* 0x0001e2000c101138 */
[----:B------:R-:W-:-:S13]  /*fee0*/  ISETP.LT.OR P4, PT, R0, 0x1a, !P6 ;  /* 0x0000001a0000780c */ /* 0x000fda0007781670 */
[----:B------:R-:W-:-:S05]  /*fef0*/  @!P4 IMAD R213, R213, R16, RZ ;  /* 0x00000010d5d5c224 */ /* 0x000fca00078e02ff */
[----:B------:R-:W-:Y:S01]  /*ff00*/  @!P4 STG.E.U8 desc[UR56][R4.64+0x19], R213 ;  /* 0x000019d50400c986 */ /* 0x000fe2000c101138 */
[----:B------:R-:W-:Y:S02]  /*ff10*/  ISETP.LT.OR P4, PT, R0, 0x19, !P5 ;  /* 0x000000190000780c */ /* 0x000fe40006f81670 */
[----:B------:R-:W-:-:S11]  /*ff20*/  ISETP.GE.AND P6, PT, R8, 0x89, PT ;  /* 0x000000890800780c */ /* 0x000fd60003fc6270 */
[----:B-1----:R-:W-:-:S05]  /*ff30*/  @!P4 IMAD R9, R214, R16, RZ ;  /* 0x00000010d609c224 */ /* 0x002fca00078e02ff */
[----:B------:R1:W-:Y:S01]  /*ff40*/  @!P4 STG.E.U8 desc[UR56][R6.64+0x18], R9 ;  /* 0x000018090600c986 */ /* 0x0003e2000c101138 */
[C---:B------:R-:W-:Y:S02]  /*ff50*/  ISETP.LT.OR P4, PT, R0.reuse, 0x1a, !P5 ;  /* 0x0000001a0000780c */ /* 0x040fe40006f81670 */
[----:B------:R-:W-:-:S11]  /*ff60*/  ISETP.LT.OR P5, PT, R0, 0x12, !P6 ;  /* 0x000000120000780c */ /* 0x000fd600077a1670 */
[----:B------:R-:W-:-:S05]  /*ff70*/  @!P4 IMAD R215, R215, R16, RZ ;  /* 0x00000010d7d7c224 */ /* 0x000fca00078e02ff */
[----:B------:R-:W-:Y:S01]  /*ff80*/  @!P4 STG.E.U8 desc[UR56][R6.64+0x19], R215 ;  /* 0x000019d70600c986 */ /* 0x000fe2000c101138 */
[----:B------:R-:W-:-:S04]  /*ff90*/  @!P5 IADD3 R18, P4, R10, UR43, RZ ;  /* 0x0000002b0a12dc10 */ /* 0x000fc8000ff9e0ff */
[----:B------:R-:W-:Y:S02]  /*ffa0*/  @!P5 IADD3.X R19, R11, UR42, RZ, P4, !PT ;  /* 0x0000002a0b13dc10 */ /* 0x000fe4000a7fe4ff */
[----:B------:R-:W-:-:S04]  /*ffb0*/  ISETP.GE.AND P4, PT, R8, 0x81, PT ;  /* 0x000000810800780c */ /* 0x000fc80003f86270 */
[----:B------:R-:W-:-:S13]  /*ffc0*/  ISETP.LT.OR P4, PT, R0, 0x11, !P4 ;  /* 0x000000110000780c */ /* 0x000fda0006781670 */
[----:B0-----:R-:W-:-:S05]  /*ffd0*/  @!P4 IMAD R3, R200, R16, RZ ;  /* 0x00000010c803c224 */ /* 0x001fca00078e02ff */
[----:B------:R0:W-:Y:S01]  /*ffe0*/  @!P4 STG.E.U8 desc[UR56][R10.64+0x10], R3 ;  /* 0x000010030a00c986 */ /* 0x0001e2000c101138 */
[----:B------:R-:W-:-:S04]  /*fff0*/  ISETP.GE.AND P4, PT, R8, 0x81, PT ;  /* 0x000000810800780c */ /* 0x000fc80003f86270 */
[----:B------:R-:W-:-:S13]  /*10000*/  ISETP.LT.OR P4, PT, R0, 0x12, !P4 ;  /* 0x000000120000780c */ /* 0x000fda0006781670 */
[----:B------:R-:W-:-:S05]  /*10010*/  @!P4 IMAD R201, R201, R16, RZ ;  /* 0x00000010c9c9c224 */ /* 0x000fca00078e02ff */
[----:B------:R-:W-:Y:S01]  /*10020*/  @!P4 STG.E.U8 desc[UR56][R10.64+0x11], R201 ;  /* 0x000011c90a00c986 */ /* 0x000fe2000c101138 */
[----:B------:R-:W-:Y:S01]  /*10030*/  ISETP.LT.OR P4, PT, R0, 0x19, !P6 ;  /* 0x000000190000780c */ /* 0x000fe20007781670 */
[----:B-1----:R-:W-:-:S12]  /*10040*/  @!P3 IMAD R9, R202, R16, RZ ;  /* 0x00000010ca09b224 */ /* 0x002fd800078e02ff */
[----:B------:R-:W-:-:S04]  /*10050*/  @!P4 IADD3 R20, P6, R10, UR43, RZ ;  /* 0x0000002b0a14cc10 */ /* 0x000fc8000ffde0ff */
[----:B------:R-:W-:Y:S02]  /*10060*/  @!P4 IADD3.X R21, R11, UR42, RZ, P6, !PT ;  /* 0x0000002a0b15cc10 */ /* 0x000fe4000b7fe4ff */
[----:B------:R-:W-:Y:S01]  /*10070*/  ISETP.GE.AND P6, PT, R8, 0x89, PT ;  /* 0x000000890800780c */ /* 0x000fe20003fc6270 */
[----:B------:R1:W-:Y:S03]  /*10080*/  @!P3 STG.E.U8 desc[UR56][R14.64+0x10], R9 ;  /* 0x000010090e00b986 */ /* 0x0003e6000c101138 */
[----:B------:R-:W-:Y:S01]  /*10090*/  ISETP.LT.OR P3, PT, R0, 0x1a, !P6 ;  /* 0x0000001a0000780c */ /* 0x000fe20007761670 */
[----:B------:R-:W-:-:S12]  /*100a0*/  @!P5 IMAD R203, R203, R16, RZ ;  /* 0x00000010cbcbd224 */ /* 0x000fd800078e02ff */
[----:B------:R-:W-:-:S04]  /*100b0*/  @!P3 IADD3 R22, P6, R10, UR43, RZ ;  /* 0x0000002b0a16bc10 */ /* 0x000fc8000ffde0ff */
[----:B------:R-:W-:Y:S02]  /*100c0*/  @!P3 IADD3.X R23, R11, UR42, RZ, P6, !PT ;  /* 0x0000002a0b17bc10 */ /* 0x000fe4000b7fe4ff */
[----:B------:R-:W-:Y:S01]  /*100d0*/  ISETP.GE.AND P6, PT, R8, 0x81, PT ;  /* 0x000000810800780c */ /* 0x000fe20003fc6270 */
[----:B------:R-:W-:Y:S03]  /*100e0*/  @!P5 STG.E.U8 desc[UR56][R18.64+0x11], R203 ;  /* 0x000011cb1200d986 */ /* 0x000fe6000c101138 */
[----:B------:R-:W-:-:S13]  /*100f0*/  ISETP.LT.OR P5, PT, R0, 0x19, !P6 ;  /* 0x000000190000780c */ /* 0x000fda00077a1670 */
[----:B0-----:R-:W-:-:S05]  /*10100*/  @!P5 IMAD R3, R204, R16, RZ ;  /* 0x00000010cc03d224 */ /* 0x001fca00078e02ff */
[----:B------:R0:W-:Y:S01]  /*10110*/  @!P5 STG.E.U8 desc[UR56][R10.64+0x18], R3 ;  /* 0x000018030a00d986 */ /* 0x0001e2000c101138 */
[----:B------:R-:W-:Y:S01]  /*10120*/  ISETP.LT.OR P5, PT, R0, 0x1a, !P6 ;  /* 0x0000001a0000780c */ /* 0x000fe200077a1670 */
[-C--:B-1----:R-:W-:Y:S01]  /*10130*/  @!P4 IMAD R9, R206, R16.reuse, RZ ;  /* 0x00000010ce09c224 */ /* 0x082fe200078e02ff */
[----:B------:R-:W-:Y:S01]  /*10140*/  ISETP.GE.AND P6, PT, R8, 0x89, PT ;  /* 0x000000890800780c */ /* 0x000fe20003fc6270 */
[----:B------:R-:W-:-:S10]  /*10150*/  @!P3 IMAD R207, R207, R16, RZ ;  /* 0x00000010cfcfb224 */ /* 0x000fd400078e02ff */
[----:B------:R-:W-:-:S05]  /*10160*/  @!P5 IMAD R205, R205, R16, RZ ;  /* 0x00000010cdcdd224 */ /* 0x000fca00078e02ff */
[----:B------:R-:W-:Y:S04]  /*10170*/  @!P5 STG.E.U8 desc[UR56][R10.64+0x19], R205 ;  /* 0x000019cd0a00d986 */ /* 0x000fe8000c101138 */
[----:B------:R1:W-:Y:S01]  /*10180*/  @!P4 STG.E.U8 desc[UR56][R20.64+0x18], R9 ;  /* 0x000018091400c986 */ /* 0x0003e2000c101138 */
[----:B------:R-:W-:Y:S02]  /*10190*/  ISETP.LT.OR P4, PT, R0, 0x21, !P6 ;  /* 0x000000210000780c */ /* 0x000fe40007781670 */
[----:B------:R-:W-:Y:S01]  /*101a0*/  ISETP.GE.AND P6, PT, R8, 0x101, PT ;  /* 0x000001010800780c */ /* 0x000fe20003fc6270 */
[----:B------:R-:W-:Y:S03]  /*101b0*/  @!P3 STG.E.U8 desc[UR56][R22.64+0x19], R207 ;  /* 0x000019cf1600b986 */ /* 0x000fe6000c101138 */
[----:B------:R-:W-:-:S02]  /*101c0*/  ISETP.LT.OR P3, PT, R0, 0x11, !P6 ;  /* 0x000000110000780c */ /* 0x000fc40007761670 */
[----:B------:R-:W-:-:S04]  /*101d0*/  IADD3 R12, P5, R10, UR39, RZ ;  /* 0x000000270a0c7c10 */ /* 0x000fc8000ffbe0ff */
[----:B------:R-:W-:-:S07]  /*101e0*/  IADD3.X R13, R11, UR38, RZ, P5, !PT ;  /* 0x000000260b0d7c10 */ /* 0x000fce000affe4ff */
[----:B0-----:R-:W-:-:S05]  /*101f0*/  @!P3 IMAD R3, R192, R16, RZ ;  /* 0x00000010c003b224 */ /* 0x001fca00078e02ff */
[----:B------:R0:W-:Y:S01]  /*10200*/  @!P3 STG.E.U8 desc[UR56][R12.64+0x10], R3 ;  /* 0x000010030c00b986 */ /* 0x0001e2000c101138 */
[----:B------:R-:W-:-:S13]  /*10210*/  ISETP.LT.OR P3, PT, R0, 0x12, !P6 ;  /* 0x000000120000780c */ /* 0x000fda0007761670 */
[----:B------:R-:W-:-:S05]  /*10220*/  @!P3 IMAD R193, R193, R16, RZ ;  /* 0x00000010c1c1b224 */ /* 0x000fca00078e02ff */
[----:B------:R-:W-:Y:S01]  /*10230*/  @!P3 STG.E.U8 desc[UR56][R12.64+0x11], R193 ;  /* 0x000011c10c00b986 */ /* 0x000fe2000c101138 */
[----:B------:R-:W-:Y:S02]  /*10240*/  ISETP.LT.OR P3, PT, R0, 0x11, !P2 ;  /* 0x000000110000780c */ /* 0x000fe40005761670 */
[----:B------:R-:W-:-:S04]  /*10250*/  @!P4 IADD3 R18, P5, R10, UR43, RZ ;  /* 0x0000002b0a12cc10 */ /* 0x000fc8000ffbe0ff */
[----:B------:R-:W-:-:S07]  /*10260*/  @!P4 IADD3.X R19, R11, UR42, RZ, P5, !PT ;  /* 0x0000002a0b13cc10 */ /* 0x000fce000affe4ff */
[----:B------:R-:W-:-:S04]  /*10270*/  @!P3 IADD3 R14, P5, R12, UR43, RZ ;  /* 0x0000002b0c0ebc10 */ /* 0x000fc8000ffbe0ff */
[----:B------:R-:W-:Y:S02]  /*10280*/  @!P3 IADD3.X R15, R13, UR42, RZ, P5, !PT ;  /* 0x0000002a0d0fbc10 */ /* 0x000fe4000affe4ff */
[----:B------:R-:W-:Y:S01]  /*10290*/  ISETP.LT.OR P5, PT, R0, 0x12, !P2 ;  /* 0x000000120000780c */ /* 0x000fe200057a1670 */
[----:B-1----:R-:W-:-:S12]  /*102a0*/  @!P3 IMAD R9, R194, R16, RZ ;  /* 0x00000010c209b224 */ /* 0x002fd800078e02ff */
[----:B------:R-:W-:-:S04]  /*102b0*/  @!P5 IADD3 R20, P6, R12, UR43, RZ ;  /* 0x0000002b0c14dc10 */ /* 0x000fc8000ffde0ff */
[----:B------:R-:W-:Y:S02]  /*102c0*/  @!P5 IADD3.X R21, R13, UR42, RZ, P6, !PT ;  /* 0x0000002a0d15dc10 */ /* 0x000fe4000b7fe4ff */
[----:B------:R-:W-:Y:S01]  /*102d0*/  ISETP.GE.AND P6, PT, R8, 0x101, PT ;  /* 0x000001010800780c */ /* 0x000fe20003fc6270 */
[----:B------:R1:W-:Y:S03]  /*102e0*/  @!P3 STG.E.U8 desc[UR56][R14.64+0x10], R9 ;  /* 0x000010090e00b986 */ /* 0x0003e6000c101138 */
[----:B------:R-:W-:Y:S01]  /*102f0*/  ISETP.LT.OR P3, PT, R0, 0x19, !P6 ;  /* 0x000000190000780c */ /* 0x000fe20007761670 */
[----:B------:R-:W-:-:S05]  /*10300*/  @!P5 IMAD R195, R195, R16, RZ ;  /* 0x00000010c3c3d224 */ /* 0x000fca00078e02ff */
[----:B------:R-:W-:Y:S07]  /*10310*/  @!P5 STG.E.U8 desc[UR56][R20.64+0x11], R195 ;  /* 0x000011c31400d986 */ /* 0x000fee000c101138 */
[----:B0-----:R-:W-:-:S05]  /*10320*/  @!P3 IMAD R3, R196, R16, RZ ;  /* 0x00000010c403b224 */ /* 0x001fca00078e02ff */
[----:B------:R0:W-:Y:S01]  /*10330*/  @!P3 STG.E.U8 desc[UR56][R12.64+0x18], R3 ;  /* 0x000018030c00b986 */ /* 0x0001e2000c101138 */
[----:B------:R-:W-:-:S13]  /*10340*/  ISETP.LT.OR P3, PT, R0, 0x1a, !P6 ;  /* 0x0000001a0000780c */ /* 0x000fda0007761670 */
[----:B------:R-:W-:-:S05]  /*10350*/  @!P3 IMAD R197, R197, R16, RZ ;  /* 0x00000010c5c5b224 */ /* 0x000fca00078e02ff */
[----:B------:R-:W-:Y:S01]  /*10360*/  @!P3 STG.E.U8 desc[UR56][R12.64+0x19], R197 ;  /* 0x000019c50c00b986 */ /* 0x000fe2000c101138 */
[----:B------:R-:W-:-:S13]  /*10370*/  ISETP.LT.OR P3, PT, R0, 0x19, !P2 ;  /* 0x000000190000780c */ /* 0x000fda0005761670 */
[----:B------:R-:W-:Y:S01]  /*10380*/  @!P3 IADD3 R22, P5, R12, UR43, RZ ;  /* 0x0000002b0c16bc10 */ /* 0x000fe2000ffbe0ff */
[----:B-1----:R-:W-:-:S03]  /*10390*/  @!P3 IMAD R9, R198, R16, RZ ;  /* 0x00000010c609b224 */ /* 0x002fc600078e02ff */
[----:B------:R-:W-:Y:S02]  /*103a0*/  @!P3 IADD3.X R23, R13, UR42, RZ, P5, !PT ;  /* 0x0000002a0d17bc10 */ /* 0x000fe4000affe4ff */
[----:B------:R-:W-:-:S03]  /*103b0*/  ISETP.LT.OR P5, PT, R0, 0x1a, !P2 ;  /* 0x0000001a0000780c */ /* 0x000fc600057a1670 */
[----:B------:R-:W-:Y:S01]  /*103c0*/  @!P3 STG.E.U8 desc[UR56][R22.64+0x18], R9 ;  /* 0x000018091600b986 */ /* 0x000fe2000c101138 */
[----:B------:R-:W-:-:S04]  /*103d0*/  IADD3 R14, P3, R12, UR39, RZ ;  /* 0x000000270c0e7c10 */ /* 0x000fc8000ff7e0ff */
[----:B------:R-:W-:Y:S02]  /*103e0*/  IADD3.X R15, R13, UR38, RZ, P3, !PT ;  /* 0x000000260d0f7c10 */ /* 0x000fe40009ffe4ff */
[----:B------:R-:W-:-:S03]  /*103f0*/  ISETP.LT.OR P3, PT, R0, 0x11, !P0 ;  /* 0x000000110000780c */ /* 0x000fc60004761670 */
[----:B------:R-:W-:Y:S01]  /*10400*/  @!P5 IADD3 R192, P6, R12, UR43, RZ ;  /* 0x0000002b0cc0dc10 */ /* 0x000fe2000ffde0ff */
[----:B------:R-:W-:-:S03]  /*10410*/  @!P5 IMAD R199, R199, R16, RZ ;  /* 0x00000010c7c7d224 */ /* 0x000fc600078e02ff */
[----:B------:R-:W-:-:S06]  /*10420*/  @!P5 IADD3.X R193, R13, UR42, RZ, P6, !PT ;  /* 0x0000002a0dc1dc10 */ /* 0x000fcc000b7fe4ff */
[----:B0-----:R-:W-:Y:S01]  /*10430*/  @!P3 IMAD R3, R184, R16, RZ ;  /* 0x00000010b803b224 */ /* 0x001fe200078e02ff */
[----:B------:R-:W-:Y:S04]  /*10440*/  @!P5 STG.E.U8 desc[UR56][R192.64+0x19], R199 ;  /* 0x000019c7c000d986 */ /* 0x000fe8000c101138 */
[----:B------:R0:W-:Y:S01]  /*10450*/  @!P3 STG.E.U8 desc[UR56][R14.64+0x10], R3 ;  /* 0x000010030e00b986 */ /* 0x0001e2000c101138 */
[----:B------:R-:W-:-:S13]  /*10460*/  ISETP.LT.OR P3, PT, R0, 0x12, !P0 ;  /* 0x000000120000780c */ /* 0x000fda0004761670 */
[----:B------:R-:W-:-:S05]  /*10470*/  @!P3 IMAD R185, R185, R16, RZ ;  /* 0x00000010b9b9b224 */ /* 0x000fca00078e02ff */
[----:B------:R1:W-:Y:S01]  /*10480*/  @!P3 STG.E.U8 desc[UR56][R14.64+0x11], R185 ;  /* 0x000011b90e00b986 */ /* 0x0003e2000c101138 */
[----:B------:R-:W-:-:S04]  /*10490*/  IADD3 R194, P3, R12, UR39, RZ ;  /* 0x000000270cc27c10 */ /* 0x000fc8000ff7e0ff */
[----:B------:R-:W-:Y:S02]  /*104a0*/  IADD3.X R195, R13, UR38, RZ, P3, !PT ;  /* 0x000000260dc37c10 */ /* 0x000fe40009ffe4ff */
[----:B------:R-:W-:-:S13]  /*104b0*/  ISETP.LT.OR P3, PT, R0, 0x11, !P1 ;  /* 0x000000110000780c */ /* 0x000fda0004f61670 */
[----:B------:R-:W-:Y:S01]  /*104c0*/  @!P3 IADD3 R20, P5, R14, UR43, RZ ;  /* 0x0000002b0e14bc10 */ /* 0x000fe2000ffbe0ff */
[----:B0-----:R-:W-:-:S03]  /*104d0*/  @!P3 IMAD R3, R186, R16, RZ ;  /* 0x00000010ba03b224 */ /* 0x001fc600078e02ff */
[----:B------:R-:W-:Y:S02]  /*104e0*/  @!P3 IADD3.X R21, R15, UR42, RZ, P5, !PT ;  /* 0x0000002a0f15bc10 */ /* 0x000fe4000affe4ff */
[----:B------:R-:W-:-:S03]  /*104f0*/  ISETP.LT.OR P5, PT, R0, 0x12, !P1 ;  /* 0x000000120000780c */ /* 0x000fc60004fa1670 */
[----:B------:R0:W-:Y:S01]  /*10500*/  @!P3 STG.E.U8 desc[UR56][R20.64+0x10], R3 ;  /* 0x000010031400b986 */ /* 0x0001e2000c101138 */
[----:B------:R-:W-:-:S09]  /*10510*/  ISETP.LT.OR P3, PT, R0, 0x19, !P0 ;  /* 0x000000190000780c */ /* 0x000fd20004761670 */
[----:B------:R-:W-:Y:S01]  /*10520*/  @!P5 IADD3 R22, P6, R194, UR43, RZ ;  /* 0x0000002bc216dc10 */ /* 0x000fe2000ffde0ff */
[----:B------:R-:W-:-:S03]  /*10530*/  @!P5 IMAD R187, R187, R16, RZ ;  /* 0x00000010bbbbd224 */ /* 0x000fc600078e02ff */
[----:B------:R-:W-:Y:S01]  /*10540*/  @!P5 IADD3.X R23, R195, UR42, RZ, P6, !PT ;  /* 0x0000002ac317dc10 */ /* 0x000fe2000b7fe4ff */
[----:B------:R-:W-:-:S04]  /*10550*/  @!P3 IMAD R9, R188, R16, RZ ;  /* 0x00000010bc09b224 */ /* 0x000fc800078e02ff */
[----:B------:R-:W-:Y:S04]  /*10560*/  @!P5 STG.E.U8 desc[UR56][R22.64+0x11], R187 ;  /* 0x000011bb1600d986 */ /* 0x000fe8000c101138 */
[----:B------:R2:W-:Y:S01]  /*10570*/  @!P3 STG.E.U8 desc[UR56][R14.64+0x18], R9 ;  /* 0x000018090e00b986 */ /* 0x0005e2000c101138 */
[----:B------:R-:W-:-:S13]  /*10580*/  ISETP.LT.OR P3, PT, R0, 0x1a, !P0 ;  /* 0x0000001a0000780c */ /* 0x000fda0004761670 */
[----:B------:R-:W-:-:S05]  /*10590*/  @!P3 IMAD R189, R189, R16, RZ ;  /* 0x00000010bdbdb224 */ /* 0x000fca00078e02ff */
[----:B------:R-:W-:Y:S01]  /*105a0*/  @!P3 STG.E.U8 desc[UR56][R14.64+0x19], R189 ;  /* 0x000019bd0e00b986 */ /* 0x000fe2000c101138 */
[----:B------:R-:W-:-:S13]  /*105b0*/  ISETP.LT.OR P3, PT, R0, 0x19, !P1 ;  /* 0x000000190000780c */ /* 0x000fda0004f61670 */
[----:B------:R-:W-:-:S04]  /*105c0*/  @!P3 IADD3 R184, P5, R14, UR43, RZ ;  /* 0x0000002b0eb8bc10 */ /* 0x000fc8000ffbe0ff */
[----:B-1----:R-:W-:Y:S02]  /*105d0*/  @!P3 IADD3.X R185, R15, UR42, RZ, P5, !PT ;  /* 0x0000002a0fb9bc10 */ /* 0x002fe4000affe4ff */
[----:B------:R-:W-:Y:S01]  /*105e0*/  ISETP.LT.OR P5, PT, R0, 0x1a, !P1 ;  /* 0x0000001a0000780c */ /* 0x000fe20004fa1670 */
[----:B0-----:R-:W-:-:S12]  /*105f0*/  @!P3 IMAD R3, R190, R16, RZ ;  /* 0x00000010be03b224 */ /* 0x001fd800078e02ff */
[----:B------:R-:W-:-:S04]  /*10600*/  @!P5 IADD3 R20, P6, R194, UR43, RZ ;  /* 0x0000002bc214dc10 */ /* 0x000fc8000ffde0ff */
[----:B------:R-:W-:Y:S02]  /*10610*/  @!P5 IADD3.X R21, R195, UR42, RZ, P6, !PT ;  /* 0x0000002ac315dc10 */ /* 0x000fe4000b7fe4ff */
[----:B------:R-:W-:Y:S01]  /*10620*/  ISETP.GE.AND P6, PT, R8, 0x1, PT ;  /* 0x000000010800780c */ /* 0x000fe20003fc6270 */
[----:B------:R0:W-:Y:S03]  /*10630*/  @!P3 STG.E.U8 desc[UR56][R184.64+0x18], R3 ;  /* 0x00001803b800b986 */ /* 0x0001e6000c101138 */
[----:B------:R-:W-:Y:S01]  /*10640*/  ISETP.LT.OR P3, PT, R0, 0x21, !P6 ;  /* 0x000000210000780c */ /* 0x000fe20007761670 */
[----:B------:R-:W-:-:S05]  /*10650*/  @!P5 IMAD R191, R191, R16, RZ ;  /* 0x00000010bfbfd224 */ /* 0x000fca00078e02ff */
[----:B------:R-:W-:Y:S07]  /*10660*/  @!P5 STG.E.U8 desc[UR56][R20.64+0x19], R191 ;  /* 0x000019bf1400d986 */ /* 0x000fee000c101138 */
[----:B--2---:R-:W-:-:S05]  /*10670*/  @!P3 IMAD R9, R176, R16, RZ ;  /* 0x00000010b009b224 */ /* 0x004fca00078e02ff */
[----:B------:R1:W-:Y:S01]  /*10680*/  @!P3 STG.E.U8 desc[UR56][R4.64+0x20], R9 ;  /* 0x000020090400b986 */ /* 0x0003e2000c101138 */
[----:B------:R-:W-:Y:S02]  /*10690*/  ISETP.LT.OR P3, PT, R0, 0x22, !P6 ;  /* 0x000000220000780c */ /* 0x000fe40007761670 */
[----:B------:R-:W-:-:S11]  /*106a0*/  ISETP.GE.AND P5, PT, R8, 0x9, PT ;  /* 0x000000090800780c */ /* 0x000fd60003fa6270 */
[----:B------:R-:W-:-:S05]  /*106b0*/  @!P3 IMAD R177, R177, R16, RZ ;  /* 0x00000010b1b1b224 */ /* 0x000fca00078e02ff */
[----:B------:R-:W-:Y:S01]  /*106c0*/  @!P3 STG.E.U8 desc[UR56][R4.64+0x21], R177 ;  /* 0x000021b10400b986 */ /* 0x000fe2000c101138 */
[----:B------:R-:W-:-:S13]  /*106d0*/  ISETP.LT.OR P3, PT, R0, 0x21, !P5 ;  /* 0x000000210000780c */ /* 0x000fda0006f61670 */
[----:B------:R-:W-:-:S05]  /*106e0*/  @!P3 IMAD R23, R178, R16, RZ ;  /* 0x00000010b217b224 */ /* 0x000fca00078e02ff */
        /* <DEDUP_REMOVED lines=26> */
[----:B-1----:R-:W-:-:S05]  /*10890*/  @!P3 IMAD R9, R169, R16, RZ ;  /* 0x00000010a909b224 */ /* 0x002fca00078e02ff */
[----:B------:R1:W-:Y:S01]  /*108a0*/  @!P3 STG.E.U8 desc[UR56][R10.64+0x21], R9 ;  /* 0x000021090a00b986 */ /* 0x0003e2000c101138 */
[----:B------:R-:W-:Y:S01]  /*108b0*/  ISETP.LT.OR P3, PT, R0, 0x29, !P6 ;  /* 0x000000290000780c */ /* 0x000fe20007761670 */
[----:B------:R-:W-:-:S12]  /*108c0*/  @!P4 IMAD R177, R170, R16, RZ ;  /* 0x00000010aab1c224 */ /* 0x000fd800078e02ff */
        /* <DEDUP_REMOVED lines=13> */
[----:B------:R-:W-:Y:S02]  /*109a0*/  ISETP.LT.OR P5, PT, R0, 0x2a, !P6 ;  /* 0x0000002a0000780c */ /* 0x000fe400077a1670 */
[----:B------:R-:W-:-:S11]  /*109b0*/  ISETP.GE.AND P6, PT, R8, 0x89, PT ;  /* 0x000000890800780c */ /* 0x000fd60003fc6270 */
[----:B------:R-:W-:-:S05]  /*109c0*/  @!P5 IMAD R173, R173, R16, RZ ;  /* 0x00000010adadd224 */ /* 0x000fca00078e02ff */
[----:B------:R-:W-:Y:S01]  /*109d0*/  @!P5 STG.E.U8 desc[UR56][R10.64+0x29], R173 ;  /* 0x000029ad0a00d986 */ /* 0x000fe2000c101138 */
[----:B------:R-:W-:Y:S01]  /*109e0*/  ISETP.LT.OR P5, PT, R0, 0x31, !P6 ;  /* 0x000000310000780c */ /* 0x000fe200077a1670 */
[----:B-1----:R-:W-:-:S12]  /*109f0*/  @!P3 IMAD R9, R174, R16, RZ ;  /* 0x00000010ae09b224 */ /* 0x002fd800078e02ff */
[----:B--2---:R-:W-:-:S04]  /*10a00*/  @!P5 IADD3 R18, P6, R10, UR43, RZ ;  /* 0x0000002b0a12dc10 */ /* 0x004fc8000ffde0ff */
        /* <DEDUP_REMOVED lines=33> */
[----:B------:R1:W-:Y:S01]  /*10c20*/  @!P3 STG.E.U8 desc[UR56][R160.64+0x28], R9 ;  /* 0x00002809a000b986 */ /* 0x0003e2000c101138 */
[----:B------:R-:W-:-:S09]  /*10c30*/  ISETP.LT.OR P3, PT, R0, 0x21, !P0 ;  /* 0x000000210000780c */ /* 0x000fd20004761670 */
[----:B------:R-:W-:Y:S01]  /*10c40*/  @!P4 IADD3 R20, P6, R12, UR43, RZ ;  /* 0x0000002b0c14cc10 */ /* 0x000fe2000ffde0ff */
[----:B------:R-:W-:-:S03]  /*10c50*/  @!P4 IMAD R167, R167, R16, RZ ;  /* 0x00000010a7a7c224 */ /* 0x000fc600078e02ff */
[----:B------:R-:W-:Y:S01]  /*10c60*/  @!P4 IADD3.X R21, R13, UR42, RZ, P6, !PT ;  /* 0x0000002a0d15cc10 */ /* 0x000fe2000b7fe4ff */
[----:B0-----:R-:W-:-:S04]  /*10c70*/  @!P3 IMAD R3, R152, R16, RZ ;  /* 0x000000109803b224 */ /* 0x001fc800078e02ff */
[----:B------:R0:W-:Y:S04]  /*10c80*/  @!P4 STG.E.U8 desc[UR56][R20.64+0x29], R167 ;  /* 0x000029a71400c986 */ /* 0x0001e8000c101138 */
[----:B------:R2:W-:Y:S01]  /*10c90*/  @!P3 STG.E.U8 desc[UR56][R14.64+0x20], R3 ;  /* 0x000020030e00b986 */ /* 0x0005e2000c101138 */
[----:B------:R-:W-:-:S13]  /*10ca0*/  ISETP.LT.OR P3, PT, R0, 0x22, !P0 ;  /* 0x000000220000780c */ /* 0x000fda0004761670 */
[----:B------:R-:W-:-:S05]  /*10cb0*/  @!P3 IMAD R153, R153, R16, RZ ;  /* 0x000000109999b224 */ /* 0x000fca00078e02ff */
[----:B------:R3:W-:Y:S01]  /*10cc0*/  @!P3 STG.E.U8 desc[UR56][R14.64+0x21], R153 ;  /* 0x000021990e00b986 */ /* 0x0007e2000c101138 */
[----:B------:R-:W-:-:S04]  /*10cd0*/  IADD3 R152, P3, R12, UR39, RZ ;  /* 0x000000270c987c10 */ /* 0x000fc8000ff7e0ff */
[----:B------:R-:W-:Y:S02]  /*10ce0*/  IADD3.X R162, R13, UR38, RZ, P3, !PT ;  /* 0x000000260da27c10 */ /* 0x000fe40009ffe4ff */
[----:B-1----:R-:W-:-:S04]  /*10cf0*/  IADD3 R160, P3, R12, UR39, RZ ;  /* 0x000000270ca07c10 */ /* 0x002fc8000ff7e0ff */
[----:B------:R-:W-:Y:S02]  /*10d00*/  IADD3.X R161, R13, UR38, RZ, P3, !PT ;  /* 0x000000260da17c10 */ /* 0x000fe40009ffe4ff */
[----:B------:R-:W-:-:S13]  /*10d10*/  ISETP.LT.OR P3, PT, R0, 0x21, !P1 ;  /* 0x000000210000780c */ /* 0x000fda0004f61670 */
[----:B0-----:R-:W-:Y:S01]  /*10d20*/  @!P3 IADD3 R20, P4, R152, UR43, RZ ;  /* 0x0000002b9814bc10 */ /* 0x001fe2000ff9e0ff */
[----:B--2---:R-:W-:-:S03]  /*10d30*/  @!P3 IMAD R3, R154, R16, RZ ;  /* 0x000000109a03b224 */ /* 0x004fc600078e02ff */
        /* <DEDUP_REMOVED lines=15> */
[----:B---3--:R-:W-:Y:S02]  /*10e30*/  @!P3 IADD3.X R153, R162, UR42, RZ, P4, !PT ;  /* 0x0000002aa299bc10 */ /* 0x008fe4000a7fe4ff */
        /* <DEDUP_REMOVED lines=184> */
[----:B------:R-:W-:Y:S03]  /*119c0*/  @!P4 STG.E.U8 desc[UR56][R18.64+0x40], R113 ;  /* 0x000040711200c986 */ /* 0x000fe6000c101138 */
[----:B------:R-:W-:Y:S01]  /*119d0*/  ISETP.LT.OR P4, PT, R0, 0x4a, !P6 ;  /* 0x0000004a0000780c */ /* 0x000fe20007781670 */
[----:B0-----:R-:W-:-:S12]  /*119e0*/  @!P5 IMAD R3, R107, R16, RZ ;  /* 0x000000106b03d224 */ /* 0x001fd800078e02ff */
[----:B------:R-:W-:-:S04]  /*119f0*/  @!P4 IADD3 R104, P6, R10, UR43, RZ ;  /* 0x0000002b0a68cc10 */ /* 0x000fc8000ffde0ff */
[----:B------:R-:W-:Y:S02]  /*11a00*/  @!P4 IADD3.X R105, R11, UR42, RZ, P6, !PT ;  /* 0x0000002a0b69cc10 */ /* 0x000fe4000b7fe4ff */
[----:B------:R-:W-:Y:S01]  /*11a10*/  ISETP.GE.AND P6, PT, R8, 0x81, PT ;  /* 0x000000810800780c */ /* 0x000fe20003fc6270 */
[----:B------:R0:W-:Y:S03]  /*11a20*/  @!P5 STG.E.U8 desc[UR56][R20.64+0x41], R3 ;  /* 0x000041031400d986 */ /* 0x0001e6000c101138 */
[----:B------:R-:W-:-:S13]  /*11a30*/  ISETP.LT.OR P5, PT, R0, 0x49, !P6 ;  /* 0x000000490000780c */ /* 0x000fda00077a1670 */
[----:B-1----:R-:W-:-:S05]  /*11a40*/  @!P5 IMAD R9, R108, R16, RZ ;  /* 0x000000106c09d224 */ /* 0x002fca00078e02ff */
[----:B------:R1:W-:Y:S01]  /*11a50*/  @!P5 STG.E.U8 desc[UR56][R10.64+0x48], R9 ;  /* 0x000048090a00d986 */ /* 0x0003e2000c101138 */
[----:B------:R-:W-:Y:S02]  /*11a60*/  ISETP.LT.OR P5, PT, R0, 0x4a, !P6 ;  /* 0x0000004a0000780c */ /* 0x000fe400077a1670 */
[----:B------:R-:W-:-:S11]  /*11a70*/  ISETP.GE.AND P6, PT, R8, 0x89, PT ;  /* 0x000000890800780c */ /* 0x000fd60003fc6270 */
[----:B------:R-:W-:-:S05]  /*11a80*/  @!P5 IMAD R109, R109, R16, RZ ;  /* 0x000000106d6dd224 */ /* 0x000fca00078e02ff */
[----:B------:R-:W-:Y:S01]  /*11a90*/  @!P5 STG.E.U8 desc[UR56][R10.64+0x49], R109 ;  /* 0x0000496d0a00d986 */ /* 0x000fe2000c101138 */
        /* <DEDUP_REMOVED lines=32> */
[----:B------:R-:W-:Y:S01]  /*11ca0*/  @!P3 IADD3 R22, P4, R12, UR43, RZ ;  /* 0x0000002b0c16bc10 */ /* 0x000fe2000ff9e0ff */
[----:B0-----:R-:W-:-:S03]  /*11cb0*/  @!P3 IMAD R3, R102, R16, RZ ;  /* 0x000000106603b224 */ /* 0x001fc600078e02ff */
[----:B------:R-:W-:Y:S02]  /*11cc0*/  @!P3 IADD3.X R23, R13, UR42, RZ, P4, !PT ;  /* 0x0000002a0d17bc10 */ /* 0x000fe4000a7fe4ff */
[----:B------:R-:W-:-:S03]  /*11cd0*/  ISETP.LT.OR P4, PT, R0, 0x4a, !P2 ;  /* 0x0000004a0000780c */ /* 0x000fc60005781670 */
[----:B------:R-:W-:Y:S01]  /*11ce0*/  @!P3 STG.E.U8 desc[UR56][R22.64+0x48], R3 ;  /* 0x000048031600b986 */ /* 0x000fe2000c101138 */
[----:B------:R-:W-:-:S09]  /*11cf0*/  ISETP.LT.OR P3, PT, R0, 0x41, !P0 ;  /* 0x000000410000780c */ /* 0x000fd20004761670 */
[----:B------:R-:W-:Y:S01]  /*11d00*/  @!P4 IADD3 R18, P6, R12, UR43, RZ ;  /* 0x0000002b0c12cc10 */ /* 0x000fe2000ffde0ff */
[----:B------:R-:W-:-:S03]  /*11d10*/  @!P4 IMAD R103, R103, R16, RZ ;  /* 0x000000106767c224 */ /* 0x000fc600078e02ff */
[----:B------:R-:W-:Y:S01]  /*11d20*/  @!P4 IADD3.X R19, R13, UR42, RZ, P6, !PT ;  /* 0x0000002a0d13cc10 */ /* 0x000fe2000b7fe4ff */
[----:B-1----:R-:W-:-:S04]  /*11d30*/  @!P3 IMAD R9, R88, R16, RZ ;  /* 0x000000105809b224 */ /* 0x002fc800078e02ff */
[----:B------:R0:W-:Y:S04]  /*11d40*/  @!P4 STG.E.U8 desc[UR56][R18.64+0x49], R103 ;  /* 0x000049671200c986 */ /* 0x0001e8000c101138 */
[----:B------:R1:W-:Y:S01]  /*11d50*/  @!P3 STG.E.U8 desc[UR56][R14.64+0x40], R9 ;  /* 0x000040090e00b986 */ /* 0x0003e2000c101138 */
[----:B------:R-:W-:-:S13]  /*11d60*/  ISETP.LT.OR P3, PT, R0, 0x42, !P0 ;  /* 0x000000420000780c */ /* 0x000fda0004761670 */
[----:B------:R-:W-:-:S05]  /*11d70*/  @!P3 IMAD R89, R89, R16, RZ ;  /* 0x000000105959b224 */ /* 0x000fca00078e02ff */
[----:B------:R-:W-:Y:S01]  /*11d80*/  @!P3 STG.E.U8 desc[UR56][R14.64+0x41], R89 ;  /* 0x000041590e00b986 */ /* 0x000fe2000c101138 */
[----:B------:R-:W-:-:S04]  /*11d90*/  IADD3 R88, P3, R12, UR39, RZ ;  /* 0x000000270c587c10 */ /* 0x000fc8000ff7e0ff */
[----:B------:R-:W-:Y:S02]  /*11da0*/  IADD3.X R96, R13, UR38, RZ, P3, !PT ;  /* 0x000000260d607c10 */ /* 0x000fe40009ffe4ff */
[----:B------:R-:W-:-:S04]  /*11db0*/  IADD3 R97, P3, R12, UR39, RZ ;  /* 0x000000270c617c10 */ /* 0x000fc8000ff7e0ff */
[----:B------:R-:W-:Y:S02]  /*11dc0*/  IADD3.X R98, R13, UR38, RZ, P3, !PT ;  /* 0x000000260d627c10 */ /* 0x000fe40009ffe4ff */
[----:B------:R-:W-:-:S13]  /*11dd0*/  ISETP.LT.OR P3, PT, R0, 0x41, !P1 ;  /* 0x000000410000780c */ /* 0x000fda0004f61670 */
[----:B0-----:R-:W-:Y:S01]  /*11de0*/  @!P3 IADD3 R18, P4, R88, UR43, RZ ;  /* 0x0000002b5812bc10 */ /* 0x001fe2000ff9e0ff */
[----:B------:R-:W-:-:S03]  /*11df0*/  @!P3 IMAD R3, R90, R16, RZ ;  /* 0x000000105a03b224 */ /* 0x000fc600078e02ff */
[----:B------:R-:W-:Y:S02]  /*11e00*/  @!P3 IADD3.X R19, R96, UR42, RZ, P4, !PT ;  /* 0x0000002a6013bc10 */ /* 0x000fe4000a7fe4ff */
[----:B------:R-:W-:-:S03]  /*11e10*/  ISETP.LT.OR P4, PT, R0, 0x42, !P1 ;  /* 0x000000420000780c */ /* 0x000fc60004f81670 */
[----:B------:R0:W-:Y:S01]  /*11e20*/  @!P3 STG.E.U8 desc[UR56][R18.64+0x40], R3 ;  /* 0x000040031200b986 */ /* 0x0001e2000c101138 */
[----:B------:R-:W-:-:S09]  /*11e30*/  ISETP.LT.OR P3, PT, R0, 0x49, !P0 ;  /* 0x000000490000780c */ /* 0x000fd20004761670 */
[----:B------:R-:W-:Y:S01]  /*11e40*/  @!P4 IADD3 R20, P6, R97, UR43, RZ ;  /* 0x0000002b6114cc10 */ /* 0x000fe2000ffde0ff */
[----:B------:R-:W-:-:S03]  /*11e50*/  @!P4 IMAD R91, R91, R16, RZ ;  /* 0x000000105b5bc224 */ /* 0x000fc600078e02ff */
[----:B------:R-:W-:Y:S01]  /*11e60*/  @!P4 IADD3.X R21, R98, UR42, RZ, P6, !PT ;  /* 0x0000002a6215cc10 */ /* 0x000fe2000b7fe4ff */
[----:B-1----:R-:W-:-:S04]  /*11e70*/  @!P3 IMAD R9, R92, R16, RZ ;  /* 0x000000105c09b224 */ /* 0x002fc800078e02ff */
[----:B------:R-:W-:Y:S04]  /*11e80*/  @!P4 STG.E.U8 desc[UR56][R20.64+0x41], R91 ;  /* 0x0000415b1400c986 */ /* 0x000fe8000c101138 */
        /* <DEDUP_REMOVED lines=167> */
[----:B------:R2:W-:Y:S01]  /*12900*/  @!P3 STG.E.U8 desc[UR56][R4.64+0x69], R53 ;  /* 0x000069350400b986 */ /* 0x0005e2000c101138 */
[----:B------:R-:W-:-:S13]  /*12910*/  ISETP.LT.OR P3, PT, R0, 0x69, !P5 ;  /* 0x000000690000780c */ /* 0x000fda0006f61670 */
[----:B-1----:R-:W-:-:S05]  /*12920*/  @!P3 IMAD R9, R54, R16, RZ ;  /* 0x000000103609b224 */ /* 0x002fca00078e02ff */
[----:B------:R-:W-:Y:S01]  /*12930*/  @!P3 STG.E.U8 desc[UR56][R6.64+0x68], R9 ;  /* 0x000068090600b986 */ /* 0x000fe2000c101138 */
[----:B------:R-:W-:Y:S02]  /*12940*/  ISETP.LT.OR P3, PT, R0, 0x6a, !P5 ;  /* 0x0000006a0000780c */ /* 0x000fe40006f61670 */
[----:B------:R-:W-:-:S11]  /*12950*/  ISETP.GE.AND P6, PT, R8, 0x89, PT ;  /* 0x000000890800780c */ /* 0x000fd60003fc6270 */
[----:B------:R-:W-:-:S05]  /*12960*/  @!P3 IMAD R55, R55, R16, RZ ;  /* 0x000000103737b224 */ /* 0x000fca00078e02ff */
[----:B------:R1:W-:Y:S01]  /*12970*/  @!P3 STG.E.U8 desc[UR56][R6.64+0x69], R55 ;  /* 0x000069370600b986 */ /* 0x0003e2000c101138 */
[----:B------:R-:W-:-:S13]  /*12980*/  ISETP.LT.OR P3, PT, R0, 0x62, !P6 ;  /* 0x000000620000780c */ /* 0x000fda0007761670 */
[----:B------:R-:W-:-:S04]  /*12990*/  @!P3 IADD3 R18, P5, R10, UR43, RZ ;  /* 0x0000002b0a12bc10 */ /* 0x000fc8000ffbe0ff */
[----:B------:R-:W-:Y:S02]  /*129a0*/  @!P3 IADD3.X R19, R11, UR42, RZ, P5, !PT ;  /* 0x0000002a0b13bc10 */ /* 0x000fe4000affe4ff */
[----:B------:R-:W-:-:S04]  /*129b0*/  ISETP.GE.AND P5, PT, R8, 0x81, PT ;  /* 0x000000810800780c */ /* 0x000fc80003fa6270 */
[----:B------:R-:W-:-:S13]  /*129c0*/  ISETP.LT.OR P5, PT, R0, 0x61, !P5 ;  /* 0x000000610000780c */ /* 0x000fda0006fa1670 */
[----:B0-----:R-:W-:Y:S02]  /*129d0*/  @!P5 IMAD R3, R40, R16, RZ ;  /* 0x000000102803d224 */ /* 0x001fe400078e02ff */
[----:B--2---:R-:W-:Y:S02]  /*129e0*/  @!P5 IMAD.MOV.U32 R4, RZ, RZ, R10 ;  /* 0x000000ffff04d224 */ /* 0x004fe400078e000a */
[----:B------:R-:W-:-:S05]  /*129f0*/  @!P5 IMAD.MOV.U32 R5, RZ, RZ, R11 ;  /* 0x000000ffff05d224 */ /* 0x000fca00078e000b */
[----:B------:R0:W-:Y:S01]  /*12a00*/  @!P5 STG.E.U8 desc[UR56][R4.64+0x60], R3 ;  /* 0x000060030400d986 */ /* 0x0001e2000c101138 */
[----:B------:R-:W-:-:S04]  /*12a10*/  ISETP.GE.AND P5, PT, R8, 0x81, PT ;  /* 0x000000810800780c */ /* 0x000fc80003fa6270 */
[----:B------:R-:W-:Y:S01]  /*12a20*/  ISETP.LT.OR P5, PT, R0, 0x62, !P5 ;  /* 0x000000620000780c */ /* 0x000fe20006fa1670 */
[-C--:B-1----:R-:W-:Y:S02]  /*12a30*/  @!P4 IMAD R7, R42, R16.reuse, RZ ;  /* 0x000000102a07c224 */ /* 0x082fe400078e02ff */
[----:B------:R-:W-:-:S10]  /*12a40*/  @!P3 IMAD R43, R43, R16, RZ ;  /* 0x000000102b2bb224 */ /* 0x000fd400078e02ff */
[----:B------:R-:W-:Y:S02]  /*12a50*/  @!P5 IMAD R41, R41, R16, RZ ;  /* 0x000000102929d224 */ /* 0x000fe400078e02ff */
[----:B0-----:R-:W-:Y:S02]  /*12a60*/  @!P5 IMAD.MOV.U32 R4, RZ, RZ, R10 ;  /* 0x000000ffff04d224 */ /* 0x001fe400078e000a */
[----:B------:R-:W-:-:S05]  /*12a70*/  @!P5 IMAD.MOV.U32 R5, RZ, RZ, R11 ;  /* 0x000000ffff05d224 */ /* 0x000fca00078e000b */
[----:B------:R0:W-:Y:S01]  /*12a80*/  @!P5 STG.E.U8 desc[UR56][R4.64+0x61], R41 ;  /* 0x000061290400d986 */ /* 0x0001e2000c101138 */
[----:B------:R-:W-:-:S03]  /*12a90*/  ISETP.GE.AND P5, PT, R8, 0x81, PT ;  /* 0x000000810800780c */ /* 0x000fc60003fa6270 */
[----:B------:R-:W-:Y:S04]  /*12aa0*/  @!P4 STG.E.U8 desc[UR56][R72.64+0x60], R7 ;  /* 0x000060074800c986 */ /* 0x000fe8000c101138 */
[----:B------:R-:W-:Y:S01]  /*12ab0*/  @!P3 STG.E.U8 desc[UR56][R18.64+0x61], R43 ;  /* 0x0000612b1200b986 */ /* 0x000fe2000c101138 */
[C---:B------:R-:W-:Y:S02]  /*12ac0*/  ISETP.LT.OR P3, PT, R0.reuse, 0x69, !P5 ;  /* 0x000000690000780c */ /* 0x040fe40006f61670 */
[----:B------:R-:W-:-:S11]  /*12ad0*/  ISETP.LT.OR P4, PT, R0, 0x6a, !P5 ;  /* 0x0000006a0000780c */ /* 0x000fd60006f81670 */
[----:B------:R-:W-:Y:S02]  /*12ae0*/  @!P3 IMAD R3, R44, R16, RZ ;  /* 0x000000102c03b224 */ /* 0x000fe400078e02ff */
[----:B0-----:R-:W-:Y:S02]  /*12af0*/  @!P3 IMAD.MOV.U32 R4, RZ, RZ, R10 ;  /* 0x000000ffff04b224 */ /* 0x001fe400078e000a */
[----:B------:R-:W-:-:S05]  /*12b00*/  @!P3 IMAD.MOV.U32 R5, RZ, RZ, R11 ;  /* 0x000000ffff05b224 */ /* 0x000fca00078e000b */
[----:B------:R0:W-:Y:S01]  /*12b10*/  @!P3 STG.E.U8 desc[UR56][R4.64+0x68], R3 ;  /* 0x000068030400b986 */ /* 0x0001e2000c101138 */
[C---:B------:R-:W-:Y:S01]  /*12b20*/  ISETP.LT.OR P3, PT, R0.reuse, 0x69, !P6 ;  /* 0x000000690000780c */ /* 0x040fe20007761670 */
[----:B------:R-:W-:Y:S01]  /*12b30*/  @!P4 IMAD R45, R45, R16, RZ ;  /* 0x000000102d2dc224 */ /* 0x000fe200078e02ff */
[----:B------:R-:W-:Y:S01]  /*12b40*/  ISETP.LT.OR P5, PT, R0, 0x6a, !P6 ;  /* 0x0000006a0000780c */ /* 0x000fe200077a1670 */
[----:B0-----:R-:W-:Y:S02]  /*12b50*/  @!P4 IMAD.MOV.U32 R4, RZ, RZ, R10 ;  /* 0x000000ffff04c224 */ /* 0x001fe400078e000a */
[----:B------:R-:W-:-:S05]  /*12b60*/  @!P4 IMAD.MOV.U32 R5, RZ, RZ, R11 ;  /* 0x000000ffff05c224 */ /* 0x000fca00078e000b */
[----:B------:R0:W-:Y:S03]  /*12b70*/  @!P4 STG.E.U8 desc[UR56][R4.64+0x69], R45 ;  /* 0x0000692d0400c986 */ /* 0x0001e6000c101138 */
[----:B------:R-:W-:Y:S01]  /*12b80*/  @!P3 IADD3 R6, P4, R10, UR43, RZ ;  /* 0x0000002b0a06bc10 */ /* 0x000fe2000ff9e0ff */
[----:B------:R-:W-:Y:S01]  /*12b90*/  @!P3 IMAD R9, R46, R16, RZ ;  /* 0x000000102e09b224 */ /* 0x000fe200078e02ff */
[----:B------:R-:W-:Y:S02]  /*12ba0*/  ISETP.GE.AND P6, PT, R8, 0x101, PT ;  /* 0x000001010800780c */ /* 0x000fe40003fc6270 */
[----:B------:R-:W-:Y:S02]  /*12bb0*/  @!P3 IADD3.X R7, R11, UR42, RZ, P4, !PT ;  /* 0x0000002a0b07bc10 */ /* 0x000fe4000a7fe4ff */
[----:B------:R-:W-:-:S03]  /*12bc0*/  @!P5 IADD3 R10, P4, R10, UR43, RZ ;  /* 0x0000002b0a0adc10 */ /* 0x000fc6000ff9e0ff */
[----:B------:R1:W-:Y:S01]  /*12bd0*/  @!P3 STG.E.U8 desc[UR56][R6.64+0x68], R9 ;  /* 0x000068090600b986 */ /* 0x0003e2000c101138 */
[C---:B------:R-:W-:Y:S01]  /*12be0*/  ISETP.LT.OR P3, PT, R0.reuse, 0x61, !P6 ;  /* 0x000000610000780c */ /* 0x040fe20007761670 */
[----:B------:R-:W-:Y:S01]  /*12bf0*/  @!P5 IMAD R47, R47, R16, RZ ;  /* 0x000000102f2fd224 */ /* 0x000fe200078e02ff */
[----:B------:R-:W-:Y:S02]  /*12c00*/  @!P5 IADD3.X R11, R11, UR42, RZ, P4, !PT ;  /* 0x0000002a0b0bdc10 */ /* 0x000fe4000a7fe4ff */
[----:B------:R-:W-:-:S03]  /*12c10*/  ISETP.LT.OR P4, PT, R0, 0x62, !P6 ;  /* 0x000000620000780c */ /* 0x000fc60007781670 */
[----:B------:R-:W-:Y:S01]  /*12c20*/  @!P5 STG.E.U8 desc[UR56][R10.64+0x69], R47 ;  /* 0x0000692f0a00d986 */ /* 0x000fe2000c101138 */
[----:B------:R-:W-:-:S05]  /*12c30*/  ISETP.LT.OR P5, PT, R0, 0x61, !P2 ;  /* 0x000000610000780c */ /* 0x000fca00057a1670 */
[----:B------:R-:W-:-:S04]  /*12c40*/  @!P3 IMAD R3, R32, R16, RZ ;  /* 0x000000102003b224 */ /* 0x000fc800078e02ff */
[----:B------:R-:W-:Y:S01]  /*12c50*/  @!P4 IMAD R33, R33, R16, RZ ;  /* 0x000000102121c224 */ /* 0x000fe200078e02ff */
[----:B------:R2:W-:Y:S01]  /*12c60*/  @!P3 STG.E.U8 desc[UR56][R12.64+0x60], R3 ;  /* 0x000060030c00b986 */ /* 0x0005e2000c101138 */
[----:B------:R-:W-:-:S03]  /*12c70*/  ISETP.LT.OR P3, PT, R0, 0x62, !P2 ;  /* 0x000000620000780c */ /* 0x000fc60005761670 */
[----:B------:R-:W-:Y:S01]  /*12c80*/  @!P4 STG.E.U8 desc[UR56][R12.64+0x61], R33 ;  /* 0x000061210c00c986 */ /* 0x000fe2000c101138 */
[----:B0-----:R-:W-:Y:S01]  /*12c90*/  @!P5 IADD3 R4, P4, R12, UR43, RZ ;  /* 0x0000002b0c04dc10 */ /* 0x001fe2000ff9e0ff */
[----:B-1----:R-:W-:-:S03]  /*12ca0*/  @!P5 IMAD R9, R34, R16, RZ ;  /* 0x000000102209d224 */ /* 0x002fc600078e02ff */
[----:B------:R-:W-:Y:S02]  /*12cb0*/  @!P5 IADD3.X R5, R13, UR42, RZ, P4, !PT ;  /* 0x0000002a0d05dc10 */ /* 0x000fe4000a7fe4ff */
[----:B------:R-:W-:-:S03]  /*12cc0*/  ISETP.LT.OR P4, PT, R0, 0x69, !P6 ;  /* 0x000000690000780c */ /* 0x000fc60007781670 */
[----:B------:R0:W-:Y:S01]  /*12cd0*/  @!P5 STG.E.U8 desc[UR56][R4.64+0x60], R9 ;  /* 0x000060090400d986 */ /* 0x0001e2000c101138 */
[----:B------:R-:W-:Y:S02]  /*12ce0*/  @!P3 IADD3 R6, P5, R12, UR43, RZ ;  /* 0x0000002b0c06bc10 */ /* 0x000fe4000ffbe0ff */
[C---:B------:R-:W-:Y:S02]  /*12cf0*/  ISETP.LT.OR P6, PT, R0.reuse, 0x6a, !P6 ;  /* 0x0000006a0000780c */ /* 0x040fe400077c1670 */
[----:B------:R-:W-:Y:S02]  /*12d00*/  @!P3 IADD3.X R7, R13, UR42, RZ, P5, !PT ;  /* 0x0000002a0d07bc10 */ /* 0x000fe4000affe4ff */
[C---:B------:R-:W-:Y:S01]  /*12d10*/  ISETP.LT.OR P5, PT, R0.reuse, 0x69, !P2 ;  /* 0x000000690000780c */ /* 0x040fe200057a1670 */
[-C--:B------:R-:W-:Y:S01]  /*12d20*/  @!P3 IMAD R35, R35, R16.reuse, RZ ;  /* 0x000000102323b224 */ /* 0x080fe200078e02ff */
[----:B------:R-:W-:Y:S01]  /*12d30*/  ISETP.LT.OR P2, PT, R0, 0x6a, !P2 ;  /* 0x0000006a0000780c */ /* 0x000fe20005741670 */
[----:B--2---:R-:W-:-:S03]  /*12d40*/  @!P4 IMAD R3, R36, R16, RZ ;  /* 0x000000102403c224 */ /* 0x004fc600078e02ff */
[----:B------:R1:W-:Y:S03]  /*12d50*/  @!P3 STG.E.U8 desc[UR56][R6.64+0x61], R35 ;  /* 0x000061230600b986 */ /* 0x0003e6000c101138 */
[-C--:B------:R-:W-:Y:S01]  /*12d60*/  @!P6 IMAD R37, R37, R16.reuse, RZ ;  /* 0x000000102525e224 */ /* 0x080fe200078e02ff */
[----:B------:R2:W-:Y:S03]  /*12d70*/  @!P4 STG.E.U8 desc[UR56][R12.64+0x68], R3 ;  /* 0x000068030c00c986 */ /* 0x0005e6000c101138 */
[----:B0-----:R-:W-:Y:S01]  /*12d80*/  @!P5 IADD3 R4, P4, R12, UR43, RZ ;  /* 0x0000002b0c04dc10 */ /* 0x001fe2000ff9e0ff */
[----:B------:R-:W-:Y:S01]  /*12d90*/  @!P6 STG.E.U8 desc[UR56][R12.64+0x69], R37 ;  /* 0x000069250c00e986 */ /* 0x000fe2000c101138 */
[----:B------:R-:W-:Y:S01]  /*12da0*/  ISETP.LT.OR P6, PT, R0, 0x62, !P0 ;  /* 0x000000620000780c */ /* 0x000fe200047c1670 */
[----:B------:R-:W-:Y:S01]  /*12db0*/  @!P5 IMAD R11, R38, R16, RZ ;  /* 0x00000010260bd224 */ /* 0x000fe200078e02ff */
[----:B------:R-:W-:-:S02]  /*12dc0*/  @!P5 IADD3.X R5, R13, UR42, RZ, P4, !PT ;  /* 0x0000002a0d05dc10 */ /* 0x000fc4000a7fe4ff */
[----:B------:R-:W-:Y:S02]  /*12dd0*/  ISETP.LT.OR P3, PT, R0, 0x61, !P0 ;  /* 0x000000610000780c */ /* 0x000fe40004761670 */
[----:B------:R-:W-:Y:S01]  /*12de0*/  @!P2 IADD3 R8, P4, R12, UR43, RZ ;  /* 0x0000002b0c08ac10 */ /* 0x000fe2000ff9e0ff */
[----:B------:R0:W-:Y:S01]  /*12df0*/  @!P5 STG.E.U8 desc[UR56][R4.64+0x68], R11 ;  /* 0x0000680b0400d986 */ /* 0x0001e2000c101138 */
[----:B------:R-:W-:Y:S01]  /*12e00*/  ISETP.LT.OR P5, PT, R0, 0x61, !P1 ;  /* 0x000000610000780c */ /* 0x000fe20004fa1670 */
[----:B------:R-:W-:Y:S01]  /*12e10*/  @!P2 IMAD R39, R39, R16, RZ ;  /* 0x000000102727a224 */ /* 0x000fe200078e02ff */
[----:B------:R-:W-:-:S03]  /*12e20*/  @!P2 IADD3.X R9, R13, UR42, RZ, P4, !PT ;  /* 0x0000002a0d09ac10 */ /* 0x000fc6000a7fe4ff */
[-C--:B------:R-:W-:Y:S02]  /*12e30*/  @!P6 IMAD R25, R25, R16.reuse, RZ ;  /* 0x000000101919e224 */ /* 0x080fe400078e02ff */
[----:B------:R-:W-:Y:S01]  /*12e40*/  @!P2 STG.E.U8 desc[UR56][R8.64+0x69], R39 ;  /* 0x000069270800a986 */ /* 0x000fe2000c101138 */
[----:B-1----:R-:W-:Y:S01]  /*12e50*/  IADD3 R7, P2, R12, UR39, RZ ;  /* 0x000000270c077c10 */ /* 0x002fe2000ff5e0ff */
[----:B--2---:R-:W-:Y:S01]  /*12e60*/  @!P3 IMAD R3, R24, R16, RZ ;  /* 0x000000101803b224 */ /* 0x004fe200078e02ff */
[C---:B------:R-:W-:Y:S01]  /*12e70*/  ISETP.LT.OR P4, PT, R0.reuse, 0x62, !P1 ;  /* 0x000000620000780c */ /* 0x040fe20004f81670 */
[----:B------:R-:W-:Y:S01]  /*12e80*/  @!P6 STG.E.U8 desc[UR56][R14.64+0x61], R25 ;  /* 0x000061190e00e986 */ /* 0x000fe2000c101138 */
[----:B0-----:R-:W-:Y:S02]  /*12e90*/  IADD3.X R11, R13, UR38, RZ, P2, !PT ;  /* 0x000000260d0b7c10 */ /* 0x001fe400097fe4ff */
[----:B------:R-:W-:Y:S02]  /*12ea0*/  @!P5 IADD3 R4, P2, R7, UR43, RZ ;  /* 0x0000002b0704dc10 */ /* 0x000fe4000ff5e0ff */
[C---:B------:R-:W-:Y:S01]  /*12eb0*/  ISETP.LT.OR P6, PT, R0.reuse, 0x69, !P1 ;  /* 0x000000690000780c */ /* 0x040fe20004fc1670 */
[----:B------:R0:W-:Y:S01]  /*12ec0*/  @!P3 STG.E.U8 desc[UR56][R14.64+0x60], R3 ;  /* 0x000060030e00b986 */ /* 0x0001e2000c101138 */
[----:B------:R-:W-:-:S02]  /*12ed0*/  ISETP.LT.OR P1, PT, R0, 0x6a, !P1 ;  /* 0x0000006a0000780c */ /* 0x000fc40004f21670 */
[C---:B------:R-:W-:Y:S02]  /*12ee0*/  ISETP.LT.OR P3, PT, R0.reuse, 0x69, !P0 ;  /* 0x000000690000780c */ /* 0x040fe40004761670 */
[----:B------:R-:W-:Y:S02]  /*12ef0*/  ISETP.LT.OR P0, PT, R0, 0x6a, !P0 ;  /* 0x0000006a0000780c */ /* 0x000fe40004701670 */
[----:B------:R-:W-:Y:S02]  /*12f00*/  @!P5 IADD3.X R5, R11, UR42, RZ, P2, !PT ;  /* 0x0000002a0b05dc10 */ /* 0x000fe400097fe4ff */
[----:B------:R-:W-:Y:S01]  /*12f10*/  IADD3 R10, P2, R12, UR39, RZ ;  /* 0x000000270c0a7c10 */ /* 0x000fe2000ff5e0ff */
[----:B0-----:R-:W-:-:S03]  /*12f20*/  @!P5 IMAD R3, R26, R16, RZ ;  /* 0x000000101a03d224 */ /* 0x001fc600078e02ff */
[----:B------:R-:W-:Y:S02]  /*12f30*/  IADD3.X R12, R13, UR38, RZ, P2, !PT ;  /* 0x000000260d0c7c10 */ /* 0x000fe400097fe4ff */
[----:B------:R3:W-:Y:S01]  /*12f40*/  @!P5 STG.E.U8 desc[UR56][R4.64+0x60], R3 ;  /* 0x000060030400d986 */ /* 0x0007e2000c101138 */
[----:B------:R-:W-:Y:S02]  /*12f50*/  @!P4 IADD3 R6, P5, R10, UR43, RZ ;  /* 0x0000002b0a06cc10 */ /* 0x000fe4000ffbe0ff */
[----:B------:R-:W-:Y:S02]  /*12f60*/  @!P6 IADD3 R8, P2, R7, UR43, RZ ;  /* 0x0000002b0708ec10 */ /* 0x000fe4000ff5e0ff */
[----:B------:R-:W-:Y:S01]  /*12f70*/  @!P4 IADD3.X R7, R12, UR42, RZ, P5, !PT ;  /* 0x0000002a0c07cc10 */ /* 0x000fe2000affe4ff */
[-C--:B------:R-:W-:Y:S01]  /*12f80*/  @!P4 IMAD R27, R27, R16.reuse, RZ ;  /* 0x000000101b1bc224 */ /* 0x080fe200078e02ff */
[----:B------:R-:W-:Y:S01]  /*12f90*/  @!P1 IADD3 R10, P5, R10, UR43, RZ ;  /* 0x0000002b0a0a9c10 */ /* 0x000fe2000ffbe0ff */
[-C--:B------:R-:W-:Y:S01]  /*12fa0*/  @!P3 IMAD R13, R28, R16.reuse, RZ ;  /* 0x000000101c0db224 */ /* 0x080fe200078e02ff */
[----:B------:R-:W-:Y:S01]  /*12fb0*/  @!P6 IADD3.X R9, R11, UR42, RZ, P2, !PT ;  /* 0x0000002a0b09ec10 */ /* 0x000fe200097fe4ff */
[-C--:B------:R-:W-:Y:S01]  /*12fc0*/  @!P0 IMAD R29, R29, R16.reuse, RZ ;  /* 0x000000101d1d8224 */ /* 0x080fe200078e02ff */
[----:B------:R-:W-:Y:S01]  /*12fd0*/  @!P1 IADD3.X R11, R12, UR42, RZ, P5, !PT ;  /* 0x0000002a0c0b9c10 */ /* 0x000fe2000affe4ff */
[----:B------:R-:W-:-:S02]  /*12fe0*/  @!P6 IMAD R19, R30, R16, RZ ;  /* 0x000000101e13e224 */ /* 0x000fc400078e02ff */
[----:B------:R-:W-:Y:S01]  /*12ff0*/  @!P1 IMAD R31, R31, R16, RZ ;  /* 0x000000101f1f9224 */ /* 0x000fe200078e02ff */
[----:B------:R3:W-:Y:S04]  /*13000*/  @!P4 STG.E.U8 desc[UR56][R6.64+0x61], R27 ;  /* 0x0000611b0600c986 */ /* 0x0007e8000c101138 */
[----:B------:R3:W-:Y:S04]  /*13010*/  @!P3 STG.E.U8 desc[UR56][R14.64+0x68], R13 ;  /* 0x0000680d0e00b986 */ /* 0x0007e8000c101138 */
[----:B------:R3:W-:Y:S04]  /*13020*/  @!P0 STG.E.U8 desc[UR56][R14.64+0x69], R29 ;  /* 0x0000691d0e008986 */ /* 0x0007e8000c101138 */
[----:B------:R3:W-:Y:S04]  /*13030*/  @!P6 STG.E.U8 desc[UR56][R8.64+0x68], R19 ;  /* 0x000068130800e986 */ /* 0x0007e8000c101138 */
[----:B------:R3:W-:Y:S02]  /*13040*/  @!P1 STG.E.U8 desc[UR56][R10.64+0x69], R31 ;  /* 0x0000691f0a009986 */ /* 0x0007e4000c101138 */
.L_x_112:
[----:B------:R-:W-:Y:S05]  /*13050*/  BSYNC B0 ;  /* 0x0000000000007941 */ /* 0x000fea0003800000 */
.L_x_28:
[----:B---3--:R-:W3:Y:S04]  /*13060*/  LDL.LU R5, [R1+0x58] ;  /* 0x0000580001057983 */ /* 0x008ee80000300800 */
[----:B------:R-:W3:Y:S01]  /*13070*/  LDL.LU R4, [R1+0x5c] ;  /* 0x00005c0001047983 */ /* 0x000ee20000300800 */
[----:B------:R-:W-:Y:S01]  /*13080*/  ULDC UR4, c[0x0][0xc] ;  /* 0x0000030000047ab9 */ /* 0x000fe20000000800 */
[----:B------:R-:W-:Y:S01]  /*13090*/  ULDC UR5, c[0x0][0x10] ;  /* 0x0000040000057ab9 */ /* 0x000fe20000000800 */
[----:B--2---:R-:W3:Y:S01]  /*130a0*/  LDC R3, c[0x0][0x14] ;  /* 0x00000500ff037b82 */ /* 0x004ee20000000800 */
[----:B------:R-:W-:Y:S01]  /*130b0*/  UIMAD.WIDE.U32 UR4, UR4, UR5, URZ ;  /* 0x00000005040472a5 */ /* 0x000fe2000f8e003f */
[----:B------:R-:W-:Y:S01]  /*130c0*/  PRMT R0, RZ, 0x7610, R0 ;  /* 0x00007610ff007816 */ /* 0x000fe20000000000 */
[----:B------:R-:W-:Y:S01]  /*130d0*/  UMOV UR49, 0xffffffff ;  /* 0xffffffff00317882 */ /* 0x000fe20000000000 */
[----:B------:R-:W-:-:S03]  /*130e0*/  UMOV UR48, 0xffffffff ;  /* 0xffffffff00307882 */ /* 0x000fc60000000000 */
[----:B---3--:R-:W-:-:S04]  /*130f0*/  IMAD.WIDE.U32 R4, R3, UR4, R4 ;  /* 0x0000000403047c25 */ /* 0x008fc8000f8e0004 */
[----:B------:R-:W-:Y:S01]  /*13100*/  IMAD R3, R3, UR5, RZ ;  /* 0x0000000503037c24 */ /* 0x000fe2000f8e02ff */
[----:B------:R-:W-:Y:S01]  /*13110*/  ULDC.64 UR4, c[0x0][0x650] ;  /* 0x0001940000047ab9 */ /* 0x000fe20000000a00 */
[----:B------:R-:W-:Y:S01]  /*13120*/  IMAD.MOV.U32 R7, RZ, RZ, R4 ;  /* 0x000000ffff077224 */ /* 0x000fe200078e0004 */
[----:B------:R-:W-:Y:S01]  /*13130*/  ISETP.GE.U32.AND P0, PT, R4, UR4, PT ;  /* 0x0000000404007c0c */ /* 0x000fe2000bf06070 */
[----:B------:R-:W-:-:S05]  /*13140*/  IMAD.IADD R6, R5, 0x1, R3 ;  /* 0x0000000105067824 */ /* 0x000fca00078e0203 */
[----:B------:R2:W-:Y:S01]  /*13150*/  STL [R1+0x58], R6 ;  /* 0x0000580601007387 */ /* 0x0005e20000100800 */
[----:B------:R-:W-:-:S03]  /*13160*/  ISETP.GE.U32.AND.EX P0, PT, R6, UR5, PT, P0 ;  /* 0x0000000506007c0c */ /* 0x000fc6000bf06100 */
[----:B------:R2:W-:Y:S10]  /*13170*/  STL [R1+0x5c], R7 ;  /* 0x00005c0701007387 */ /* 0x0005f40000100800 */
[----:B--2---:R-:W-:Y:S05]  /*13180*/  @P0 BRA `(.L_x_113) ;  /* 0x0000000400800947 */ /* 0x004fea0003800000 */
[----:B------:R-:W2:Y:S01]  /*13190*/  S2UR UR6, SR_CTAID.X ;  /* 0x00000000000679c3 */ /* 0x000ea20000002500 */
[----:B------:R-:W-:Y:S01]  /*131a0*/  ULDC.64 UR4, c[0x0][0x628] ;  /* 0x00018a0000047ab9 */ /* 0x000fe20000000a00 */
[----:B------:R-:W-:Y:S01]  /*131b0*/  ULDC UR7, c[0x0][0x150] ;  /* 0x0000540000077ab9 */ /* 0x000fe20000000800 */
[----:B------:R-:W-:Y:S01]  /*131c0*/  ISETP.NE.U32.AND P0, PT, RZ, UR4, PT ;  /* 0x00000004ff007c0c */ /* 0x000fe2000bf05070 */
[----:B------:R-:W-:Y:S01]  /*131d0*/  ULDC UR15, c[0x0][0x630] ;  /* 0x00018c00000f7ab9 */ /* 0x000fe20000000800 */
[C---:B------:R-:W-:Y:S01]  /*131e0*/  R2UR UR16, R7.reuse ;  /* 0x00000000071072ca */ /* 0x040fe200000e0000 */
[----:B------:R-:W-:Y:S01]  /*131f0*/  ULDC UR19, c[0x0][0x154] ;  /* 0x0000550000137ab9 */ /* 0x000fe20000000800 */
[----:B------:R-:W-:Y:S01]  /*13200*/  ISETP.NE.AND.EX P0, PT, RZ, UR5, PT, P0 ;  /* 0x00000005ff007c0c */ /* 0x000fe2000bf05300 */
[----:B------:R-:W3:Y:S01]  /*13210*/  S2UR UR18, SR_CTAID.Y ;  /* 0x00000000001279c3 */ /* 0x000ee20000002600 */
[----:B------:R-:W-:Y:S02]  /*13220*/  R2UR UR17, R6 ;  /* 0x00000000061172ca */ /* 0x000fe400000e0000 */
[----:B------:R-:W-:-:S02]  /*13230*/  R2UR UR12, R7 ;  /* 0x00000000070c72ca */ /* 0x000fc400000e0000 */
[----:B------:R-:W-:Y:S02]  /*13240*/  R2UR UR13, R6 ;  /* 0x00000000060d72ca */ /* 0x000fe400000e0000 */
[----:B--2---:R-:W-:-:S05]  /*13250*/  I2FP.F32.U32 R0, UR6 ;  /* 0x0000000600007c45 */ /* 0x004fca0008201000 */
[----:B------:R-:W-:-:S04]  /*13260*/  FMUL R0, R0, UR7 ;  /* 0x0000000700007c20 */ /* 0x000fc80008400000 */
[----:B------:R2:W4:Y:S01]  /*13270*/  F2I.U32.TRUNC.NTZ R3, R0 ;  /* 0x0000000000037305 */ /* 0x000522000020f000 */
[----:B---3--:R-:W-:Y:S05]  /*13280*/  @!P0 BRA `(.L_x_114) ;  /* 0x0000000000308947 */ /* 0x008fea0003800000 */
        /* <DEDUP_REMOVED lines=12> */
.L_x_114:
[----:B------:R-:W-:Y:S01]  /*13350*/  USHF.R.U64 UR48, UR12, UR15, UR13 ;  /* 0x0000000f0c307299 */ /* 0x000fe2000800120d */
[----:B--2---:R-:W-:Y:S01]  /*13360*/  I2FP.F32.U32 R0, UR18 ;  /* 0x0000001200007c45 */ /* 0x004fe20008201000 */
[----:B------:R-:W-:Y:S02]  /*13370*/  USHF.R.U32.HI UR4, URZ, UR15, UR13 ;  /* 0x0000000f3f047299 */ /* 0x000fe4000801160d */
[----:B------:R-:W-:Y:S02]  /*13380*/  UIADD3 UR10, UP0, URZ, -UR48, URZ ;  /* 0x800000303f0a7290 */ /* 0x000fe4000ff1e03f */
[----:B------:R-:W-:Y:S01]  /*13390*/  FMUL R0, R0, UR19 ;  /* 0x0000001300007c20 */ /* 0x000fe20008400000 */
[----:B------:R-:W-:Y:S01]  /*133a0*/  ULDC.64 UR12, c[0x0][0x620] ;  /* 0x00018800000c7ab9 */ /* 0x000fe20000000a00 */
[----:B------:R-:W-:Y:S01]  /*133b0*/  UIADD3.X UR4, URZ, ~UR4, URZ, UP0, !UPT ;  /* 0x800000043f047290 */ /* 0x000fe200087fe43f */
[----:B------:R-:W-:Y:S01]  /*133c0*/  UMOV UR8, UR16 ;  /* 0x0000001000087c82 */ /* 0x000fe20008000000 */
[----:B------:R-:W-:-:S02]  /*133d0*/  UMOV UR9, UR17 ;  /* 0x0000001100097c82 */ /* 0x000fc40008000000 */
[----:B------:R-:W2:Y:S01]  /*133e0*/  F2I.U32.TRUNC.NTZ R0, R0 ;  /* 0x0000000000007305 */ /* 0x000ea2000020f000 */
[----:B------:R-:W-:Y:S02]  /*133f0*/  UIMAD UR4, UR4, UR12, URZ ;  /* 0x0000000c040472a4 */ /* 0x000fe4000f8e023f */
[----:B------:R-:W-:Y:S01]  /*13400*/  UIMAD.WIDE.U32 UR8, UR10, UR12, UR8 ;  /* 0x0000000c0a0872a5 */ /* 0x000fe2000f8e0008 */
[----:B----4-:R-:W-:Y:S01]  /*13410*/  R2UR UR12, R3 ;  /* 0x00000000030c72ca */ /* 0x010fe200000e0000 */
[----:B------:R-:W-:Y:S01]  /*13420*/  UIMAD UR10, UR10, UR13, UR4 ;  /* 0x0000000d0a0a72a4 */ /* 0x000fe2000f8e0204 */
[----:B------:R-:W-:Y:S01]  /*13430*/  ULDC UR11, c[0x0][0x618] ;  /* 0x00018600000b7ab9 */ /* 0x000fe20000000800 */
[----:B------:R-:W-:Y:S02]  /*13440*/  ULDC UR21, c[0x0][0x658] ;  /* 0x0001960000157ab9 */ /* 0x000fe40000000800 */
[----:B------:R-:W-:Y:S01]  /*13450*/  UIADD3 UR10, UR9, UR10, URZ ;  /* 0x0000000a090a7290 */ /* 0x000fe2000fffe03f */
[----:B------:R-:W-:Y:S01]  /*13460*/  UMOV UR16, 0xffffffff ;  /* 0xffffffff00107882 */ /* 0x000fe20000000000 */
[----:B------:R-:W-:Y:S01]  /*13470*/  ULDC.64 UR4, c[0x0][0x640] ;  /* 0x0001900000047ab9 */ /* 0x000fe20000000a00 */
[----:B------:R-:W-:Y:S01]  /*13480*/  USHF.L.U32 UR17, UR16, UR21, URZ ;  /* 0x0000001510117299 */ /* 0x000fe2000800063f */
[----:B------:R-:W-:Y:S01]  /*13490*/  ISETP.NE.U32.AND P0, PT, RZ, UR4, PT ;  /* 0x00000004ff007c0c */ /* 0x000fe2000bf05070 */
[----:B------:R-:W-:Y:S01]  /*134a0*/  USHF.R.U64 UR8, UR8, UR11, UR10 ;  /* 0x0000000b08087299 */ /* 0x000fe2000800120a */
[----:B--2---:R-:W-:Y:S01]  /*134b0*/  R2UR UR14, R0 ;  /* 0x00000000000e72ca */ /* 0x004fe200000e0000 */
[----:B------:R-:W-:Y:S01]  /*134c0*/  USHF.R.U32.HI UR10, URZ, UR11, UR10 ;  /* 0x0000000b3f0a7299 */ /* 0x000fe2000801160a */
[----:B------:R-:W-:Y:S01]  /*134d0*/  ISETP.NE.AND.EX P0, PT, RZ, UR5, PT, P0 ;  /* 0x00000005ff007c0c */ /* 0x000fe2000bf05300 */
[----:B------:R-:W-:Y:S01]  /*134e0*/  ULDC UR15, c[0x0][0x608] ;  /* 0x00018200000f7ab9 */ /* 0x000fe20000000800 */
[----:B------:R-:W-:-:S02]  /*134f0*/  ULOP3.LUT UR22, URZ, UR17, URZ, 0x33, !UPT ;  /* 0x000000113f167292 */ /* 0x000fc4000f8e333f */
[----:B------:R-:W-:Y:S02]  /*13500*/  USHF.R.U64 UR17, UR8, UR15, UR10 ;  /* 0x0000000f08117299 */ /* 0x000fe4000800120a */
[----:B------:R-:W-:Y:S01]  /*13510*/  USHF.R.U32.HI UR10, URZ, UR15, UR10 ;  /* 0x0000000f3f0a7299 */ /* 0x000fe2000801160a */
[----:B------:R-:W-:Y:S01]  /*13520*/  UMOV UR19, 0x1 ;  /* 0x0000000100137882 */ /* 0x000fe20000000000 */
[----:B------:R-:W-:Y:S02]  /*13530*/  UIADD3 UR12, -UR12, URZ, URZ ;  /* 0x0000003f0c0c7290 */ /* 0x000fe4000fffe13f */
[----:B------:R-:W-:Y:S02]  /*13540*/  USHF.L.U32 UR16, UR19, UR21, URZ ;  /* 0x0000001513107299 */ /* 0x000fe4000800063f */
[----:B------:R-:W-:Y:S01]  /*13550*/  USHF.R.U64 UR19, UR17, UR21, UR10 ;  /* 0x0000001511137299 */ /* 0x000fe2000800120a */
[----:B------:R-:W-:Y:S01]  /*13560*/  ULDC UR13, c[0x0][0x144] ;  /* 0x00005100000d7ab9 */ /* 0x000fe20000000800 */
[----:B------:R-:W-:Y:S01]  /*13570*/  ULDC UR7, c[0x0][0x600] ;  /* 0x0001800000077ab9 */ /* 0x000fe20000000800 */
[----:B------:R-:W-:-:S02]  /*13580*/  UIADD3 UR20, -UR14, URZ, URZ ;  /* 0x0000003f0e147290 */ /* 0x000fc4000fffe13f */
[----:B------:R-:W-:Y:S02]  /*13590*/  USHF.R.U32.HI UR15, URZ, UR21, UR10 ;  /* 0x000000153f0f7299 */ /* 0x000fe4000801160a */
[----:B------:R-:W-:Y:S02]  /*135a0*/  UIADD3 UR9, UR7, -0x1, URZ ;  /* 0xffffffff07097890 */ /* 0x000fe4000fffe03f */
        /* <DEDUP_REMOVED lines=16> */
.L_x_115:
[----:B------:R-:W-:Y:S01]  /*136b0*/  UISETP.NE.AND UP0, UPT, UR37, URZ, UPT ;  /* 0x0000003f2500728c */ /* 0x000fe2000bf05270 */
[----:B------:R-:W-:Y:S01]  /*136c0*/  IMAD.MOV.U32 R0, RZ, RZ, 0x1 ;  /* 0x00000001ff007424 */ /* 0x000fe200078e00ff */
[----:B------:R-:W-:Y:S02]  /*136d0*/  USHF.R.U64 UR4, UR14, UR21, UR15 ;  /* 0x000000150e047299 */ /* 0x000fe4000800120f */
[----:B------:R-:W-:Y:S02]  /*136e0*/  ULOP3.LUT UR17, UR17, UR22, URZ, 0xc0, !UPT ;  /* 0x0000001611117292 */ /* 0x000fe4000f8ec03f */
[----:B------:R-:W-:Y:S02]  /*136f0*/  UIADD3 UR5, -UR4, URZ, URZ ;  /* 0x0000003f04057290 */ /* 0x000fe4000fffe13f */
[----:B------:R-:W-:Y:S02]  /*13700*/  UIMAD UR16, UR16, UR4, UR17 ;  /* 0x00000004101072a4 */ /* 0x000fe4000f8e0211 */
[----:B------:R-:W-:-:S02]  /*13710*/  ULOP3.LUT UR9, UR8, UR9, URZ, 0xc0, !UPT ;  /* 0x0000000908097292 */ /* 0x000fc4000f8ec03f */
[----:B------:R-:W-:Y:S02]  /*13720*/  @UP0 UIMAD UR50, UR24, UR20, UR18 ;  /* 0x00000014183202a4 */ /* 0x000fe4000f8e0212 */
[----:B------:R-:W-:-:S03]  /*13730*/  UIMAD UR4, UR5, UR23, UR19 ;  /* 0x00000017050472a4 */ /* 0x000fc6000f8e0213 */
[----:B------:R-:W-:Y:S01]  /*13740*/  ULDC UR5, c[0x0][0x610] ;  /* 0x0001840000057ab9 */ /* 0x000fe20000000800 */
[----:B------:R-:W-:Y:S02]  /*13750*/  UIMAD UR4, UR4, UR7, UR9 ;  /* 0x00000007040472a4 */ /* 0x000fe4000f8e0209 */
[----:B------:R-:W-:-:S04]  /*13760*/  UIMAD UR50, UR16, UR5, UR50 ;  /* 0x00000005103272a4 */ /* 0x000fc8000f8e0232 */
[----:B------:R-:W-:Y:S02]  /*13770*/  USEL UR49, UR4, UR50, !UP0 ;  /* 0x0000003204317287 */ /* 0x000fe4000c000000 */
[----:B------:R-:W-:-:S12]  /*13780*/  USEL UR50, UR50, UR4, !UP0 ;  /* 0x0000000432327287 */ /* 0x000fd8000c000000 */
.L_x_113:
[----:B------:R-:W-:-:S13]  /*13790*/  LOP3.LUT P0, RZ, R0, 0xff, RZ, 0xc0, !PT ;  /* 0x000000ff00ff7812 */ /* 0x000fda000780c0ff */
[----:B------:R-:W-:Y:S05]  /*137a0*/  @P0 BRA `(.L_x_116) ;  /* 0xfffffed800600947 */ /* 0x000fea000383ffff */
[----:B------:R-:W-:Y:S05]  /*137b0*/  EXIT ;  /* 0x000000000000794d */ /* 0x000fea0003800000 */
.L_x_3:
[----:B------:R-:W2:Y:S01]  /*137c0*/  LDL R5, [R1+0x5c] ;  /* 0x00005c0001057983 */ /* 0x000ea20000100800 */
[----:B------:R-:W-:-:S03]  /*137d0*/  ULDC.64 UR8, c[0x0][0x650] ;  /* 0x0001940000087ab9 */ /* 0x000fc60000000a00 */
[----:B------:R-:W3:Y:S01]  /*137e0*/  LDL R4, [R1+0x58] ;  /* 0x0000580001047983 */ /* 0x000ee20000100800 */
[----:B------:R-:W-:Y:S01]  /*137f0*/  PRMT R0, RZ, 0x7610, R0 ;  /* 0x00007610ff007816 */ /* 0x000fe20000000000 */
[----:B------:R-:W-:Y:S02]  /*13800*/  IMAD.MOV.U32 R3, RZ, RZ, -0x1 ;  /* 0xffffffffff037424 */ /* 0x000fe400078e00ff */
[----:B------:R-:W-:Y:S02]  /*13810*/  IMAD.MOV.U32 R2, RZ, RZ, -0x1 ;  /* 0xffffffffff027424 */ /* 0x000fe400078e00ff */
[----:B------:R-:W-:Y:S01]  /*13820*/  IMAD.MOV.U32 R9, RZ, RZ, -0x1 ;  /* 0xffffffffff097424 */ /* 0x000fe200078e00ff */
[----:B--2---:R-:W-:-:S04]  /*13830*/  ISETP.GE.U32.AND P0, PT, R5, UR8, PT ;  /* 0x0000000805007c0c */ /* 0x004fc8000bf06070 */
[----:B---3--:R-:W-:-:S13]  /*13840*/  ISETP.GE.U32.AND.EX P0, PT, R4, UR9, PT, P0 ;  /* 0x0000000904007c0c */ /* 0x008fda000bf06100 */
[----:B------:R-:W-:Y:S05]  /*13850*/  @P0 BRA `(.L_x_117) ;  /* 0x00000004008c0947 */ /* 0x000fea0003800000 */
[----:B------:R-:W-:Y:S01]  /*13860*/  I2FP.F32.U32 R0, UR4 ;  /* 0x0000000400007c45 */ /* 0x000fe20008201000 */
[----:B0-----:R-:W-:Y:S01]  /*13870*/  ULDC.64 UR16, c[0x0][0x628] ;  /* 0x00018a0000107ab9 */ /* 0x001fe20000000a00 */
        /* <DEDUP_REMOVED lines=24> */
.L_x_118:
        /* <DEDUP_REMOVED lines=24> */
[----:B------:R-:W-:Y:S01]  /*13b80*/  UMOV UR19, 0x1 ;  /* 0x0000000100137882 */ /* 0x000fe20000000000 */
[----:B------:R-:W-:Y:S01]  /*13b90*/  ULDC UR20, c[0x0][0x608] ;  /* 0x0001820000147ab9 */ /* 0x000fe20000000800 */
[----:B------:R-:W-:Y:S01]  /*13ba0*/  USHF.L.U32 UR26, UR19, UR23, URZ ;  /* 0x00000017131a7299 */ /* 0x000fe2000800063f */
[----:B------:R-:W-:Y:S01]  /*13bb0*/  ISETP.NE.AND.EX P0, PT, RZ, UR9, PT, P0 ;  /* 0x00000009ff007c0c */ /* 0x000fe2000bf05300 */
[----:B------:R-:W-:Y:S02]  /*13bc0*/  USHF.R.U64 UR19, UR18, UR20, UR11 ;  /* 0x0000001412137299 */ /* 0x000fe4000800120b */
[----:B------:R-:W-:Y:S02]  /*13bd0*/  USHF.R.U32.HI UR11, URZ, UR20, UR11 ;  /* 0x000000143f0b7299 */ /* 0x000fe4000801160b */
[----:B------:R-:W-:-:S02]  /*13be0*/  UIADD3 UR15, -UR15, URZ, URZ ;  /* 0x0000003f0f0f7290 */ /* 0x000fc4000fffe13f */
[----:B------:R-:W-:Y:S01]  /*13bf0*/  USHF.R.U64 UR20, UR19, UR23, UR11 ;  /* 0x0000001713147299 */ /* 0x000fe2000800120b */
[----:B------:R-:W-:Y:S01]  /*13c00*/  ULDC UR16, c[0x0][0x144] ;  /* 0x0000510000107ab9 */ /* 0x000fe20000000800 */
[----:B------:R-:W-:Y:S01]  /*13c10*/  ULDC UR6, c[0x0][0x600] ;  /* 0x0001800000067ab9 */ /* 0x000fe20000000800 */
[----:B------:R-:W-:Y:S02]  /*13c20*/  USHF.R.U32.HI UR11, URZ, UR23, UR11 ;  /* 0x000000173f0b7299 */ /* 0x000fe4000801160b */
[----:B------:R-:W-:Y:S02]  /*13c30*/  UIMAD UR23, UR16, UR15, UR4 ;  /* 0x0000000f101772a4 */ /* 0x000fe4000f8e0204 */
[----:B------:R-:W-:Y:S02]  /*13c40*/  UIADD3 UR22, UR6, -0x1, URZ ;  /* 0xffffffff06167890 */ /* 0x000fe4000fffe03f */
[----:B------:R-:W-:Y:S02]  /*13c50*/  ULOP3.LUT UR27, URZ, UR13, URZ, 0x33, !UPT ;  /* 0x0000000d3f1b7292 */ /* 0x000fe4000f8e333f */
[----:B------:R-:W-:Y:S01]  /*13c60*/  UIADD3 UR21, -UR17, URZ, URZ ;  /* 0x0000003f11157290 */ /* 0x000fe2000fffe13f */
        /* <DEDUP_REMOVED lines=17> */
.L_x_119:
[----:B------:R-:W-:Y:S01]  /*13d80*/  UISETP.NE.AND UP0, UPT, UR37, URZ, UPT ;  /* 0x0000003f2500728c */ /* 0x000fe2000bf05270 */
[----:B------:R-:W-:Y:S01]  /*13d90*/  IMAD.MOV.U32 R0, RZ, RZ, 0x1 ;  /* 0x00000001ff007424 */ /* 0x000fe200078e00ff */
[----:B------:R-:W-:Y:S01]  /*13da0*/  USHF.R.U64 UR8, UR4, UR24, UR11 ;  /* 0x0000001804087299 */ /* 0x000fe2000800120b */
[----:B------:R-:W-:Y:S01]  /*13db0*/  IMAD.U32 R9, RZ, RZ, UR5 ;  /* 0x00000005ff097e24 */ /* 0x000fe2000f8e00ff */
[----:B------:R-:W-:Y:S02]  /*13dc0*/  ULOP3.LUT UR4, UR19, UR27, URZ, 0xc0, !UPT ;  /* 0x0000001b13047292 */ /* 0x000fe4000f8ec03f */
[----:B------:R-:W-:Y:S02]  /*13dd0*/  ULOP3.LUT UR18, UR18, UR22, URZ, 0xc0, !UPT ;  /* 0x0000001612127292 */ /* 0x000fe4000f8ec03f */
[----:B------:R-:W-:-:S03]  /*13de0*/  UIMAD UR4, UR26, UR8, UR4 ;  /* 0x000000081a0472a4 */ /* 0x000fc6000f8e0204 */
[----:B------:R-:W-:Y:S02]  /*13df0*/  @UP0 UIMAD UR23, UR28, UR21, UR7 ;  /* 0x000000151c1702a4 */ /* 0x000fe4000f8e0207 */
[----:B------:R-:W-:-:S03]  /*13e00*/  UIADD3 UR7, -UR8, URZ, URZ ;  /* 0x0000003f08077290 */ /* 0x000fc6000fffe13f */
[----:B------:R-:W-:Y:S01]  /*13e10*/  ULDC UR8, c[0x0][0x610] ;  /* 0x0001840000087ab9 */ /* 0x000fe20000000800 */
[----:B------:R-:W-:Y:S02]  /*13e20*/  UIMAD UR7, UR7, UR25, UR20 ;  /* 0x00000019070772a4 */ /* 0x000fe4000f8e0214 */
[----:B------:R-:W-:Y:S02]  /*13e30*/  UIMAD UR4, UR4, UR8, UR23 ;  /* 0x00000008040472a4 */ /* 0x000fe4000f8e0217 */
[----:B------:R-:W-:-:S04]  /*13e40*/  UIMAD UR7, UR7, UR6, UR18 ;  /* 0x00000006070772a4 */ /* 0x000fc8000f8e0212 */
[----:B------:R-:W-:Y:S02]  /*13e50*/  USEL UR6, UR7, UR4, !UP0 ;  /* 0x0000000407067287 */ /* 0x000fe4000c000000 */
[----:B------:R-:W-:-:S04]  /*13e60*/  USEL UR4, UR4, UR7, !UP0 ;  /* 0x0000000704047287 */ /* 0x000fc8000c000000 */
[----:B------:R-:W-:Y:S02]  /*13e70*/  IMAD.U32 R2, RZ, RZ, UR6 ;  /* 0x00000006ff027e24 */ /* 0x000fe4000f8e00ff */
[----:B------:R-:W-:-:S07]  /*13e80*/  IMAD.U32 R3, RZ, RZ, UR4 ;  /* 0x00000004ff037e24 */ /* 0x000fce000f8e00ff */
.L_x_117:
[----:B------:R-:W-:-:S08]  /*13e90*/  NOP ;  /* 0x0000000000007918 */ /* 0x000fd00000000000 */
[----:B0-----:R-:W0:-:S00]  /*13ea0*/  USETMAXREG.DEALLOC.CTAPOOL 0x18 ;  /* 0x00000018000079c8 */ /* 0x001e0000080e0500 */
[----:B------:R-:W-:-:S13]  /*13eb0*/  ISETP.NE.AND P0, PT, RZ, UR10, PT ;  /* 0x0000000aff007c0c */ /* 0x000fda000bf05270 */
[----:B------:R-:W-:Y:S05]  /*13ec0*/  @P0 EXIT ;  /* 0x000000000000094d */ /* 0x000fea0003800000 */
[----:B0-----:R-:W-:Y:S01]  /*13ed0*/  LOP3.LUT P0, RZ, R0, 0xff, RZ, 0xc0, !PT ;  /* 0x000000ff00ff7812 */ /* 0x001fe2000780c0ff */
[----:B------:R-:W-:Y:S02]  /*13ee0*/  IMAD.MOV.U32 R0, RZ, RZ, 0x1 ;  /* 0x00000001ff007424 */ /* 0x000fe400078e00ff */
[----:B------:R-:W-:-:S10]  /*13ef0*/  IMAD.MOV.U32 R6, RZ, RZ, RZ ;  /* 0x000000ffff067224 */ /* 0x000fd400078e00ff */
[----:B------:R-:W-:Y:S05]  /*13f00*/  @!P0 BRA `(.L_x_120) ;  /* 0x0000000c00688947 */ /* 0x000fea0003800000 */
[----:B------:R-:W0:Y:S01]  /*13f10*/  S2R R4, SR_TID.X ;  /* 0x0000000000047919 */ /* 0x000e220000002100 */
[----:B------:R-:W-:Y:S01]  /*13f20*/  ULDC UR4, c[0x0][0x28c] ;  /* 0x0000a30000047ab9 */ /* 0x000fe20000000800 */
[----:B------:R-:W-:Y:S01]  /*13f30*/  ULDC UR6, c[0x0][0x658] ;  /* 0x0001960000067ab9 */ /* 0x000fe20000000800 */
[----:B------:R-:W-:Y:S01]  /*13f40*/  UIADD3 UR10, UR4, 0x7f, URZ ;  /* 0x0000007f040a7890 */ /* 0x000fe2000fffe03f */
[----:B------:R-:W-:Y:S01]  /*13f50*/  BSSY B0, `(.L_x_120) ;  /* 0x00000d5000007945 */ /* 0x000fe20003800000 */
[----:B------:R-:W-:Y:S01]  /*13f60*/  UMOV UR7, 0xffffffff ;  /* 0xffffffff00077882 */ /* 0x000fe20000000000 */
[----:B------:R-:W-:Y:S01]  /*13f70*/  ULDC UR5, c[0x0][0x600] ;  /* 0x0001800000057ab9 */ /* 0x000fe20000000800 */
[----:B------:R-:W-:Y:S01]  /*13f80*/  UMOV UR9, 0x1 ;  /* 0x0000000100097882 */ /* 0x000fe20000000000 */
[----:B------:R-:W-:Y:S01]  /*13f90*/  USHF.L.U32 UR7, UR7, UR6, URZ ;  /* 0x0000000607077299 */ /* 0x000fe2000800063f */
[----:B------:R-:W-:Y:S01]  /*13fa0*/  IMAD.MOV.U32 R8, RZ, RZ, 0x1 ;  /* 0x00000001ff087424 */ /* 0x000fe200078e00ff */
[----:B------:R-:W-:Y:S01]  /*13fb0*/  UIADD3 UR4, UR5, -0x1, URZ ;  /* 0xffffffff05047890 */ /* 0x000fe2000fffe03f */
[----:B------:R-:W-:Y:S01]  /*13fc0*/  IMAD.MOV.U32 R0, RZ, RZ, 0x1 ;  /* 0x00000001ff007424 */ /* 0x000fe200078e00ff */
[----:B------:R-:W-:Y:S01]  /*13fd0*/  USHF.R.S32.HI UR11, URZ, 0x1f, UR10 ;  /* 0x0000001f3f0b7899 */ /* 0x000fe2000801140a */
[----:B------:R-:W-:Y:S01]  /*13fe0*/  IMAD.MOV.U32 R6, RZ, RZ, RZ ;  /* 0x000000ffff067224 */ /* 0x000fe200078e00ff */
[----:B------:R-:W-:Y:S01]  /*13ff0*/  ULDC UR8, c[0x0][0xc] ;  /* 0x0000030000087ab9 */ /* 0x000fe20000000800 */
[----:B------:R-:W-:-:S02]  /*14000*/  USHF.L.U32 UR5, UR9, UR6, URZ ;  /* 0x0000000609057299 */ /* 0x000fc4000800063f */
[----:B------:R-:W-:Y:S01]  /*14010*/  ULEA.HI UR11, UR11, UR10, URZ, 0x7 ;  /* 0x0000000a0b0b7291 */ /* 0x000fe2000f8f383f */
[----:B------:R-:W-:Y:S01]  /*14020*/  ULDC UR9, c[0x0][0x10] ;  /* 0x0000040000097ab9 */ /* 0x000fe20000000800 */
[----:B------:R-:W-:Y:S02]  /*14030*/  ULOP3.LUT UR6, URZ, UR7, URZ, 0x33, !UPT ;  /* 0x000000073f067292 */ /* 0x000fe4000f8e333f */
[----:B------:R-:W-:Y:S01]  /*14040*/  UIMAD.WIDE.U32 UR8, UR8, UR9, URZ ;  /* 0x00000009080872a5 */ /* 0x000fe2000f8e003f */
[----:B------:R-:W-:Y:S01]  /*14050*/  ULDC UR7, c[0x0][0x14] ;  /* 0x0000050000077ab9 */ /* 0x000fe20000000800 */
[----:B------:R-:W-:Y:S02]  /*14060*/  USHF.R.S32.HI UR19, URZ, 0x7, UR11 ;  /* 0x000000073f137899 */ /* 0x000fe4000801140b */
[----:B------:R-:W-:Y:S02]  /*14070*/  UIMAD.WIDE.U32 UR22, UR8, UR7, URZ ;  /* 0x00000007081672a5 */ /* 0x000fe4000f8e003f */
[----:B------:R-:W-:-:S02]  /*14080*/  UIMAD UR13, UR9, UR7, URZ ;  /* 0x00000007090d72a4 */ /* 0x000fc4000f8e023f */
[----:B------:R-:W-:Y:S01]  /*14090*/  ULOP3.LUT UR21, UR36, 0x2, URZ, 0xfc, !UPT ;  /* 0x0000000224157892 */ /* 0x000fe2000f8efc3f */
[C---:B0-----:R-:W-:Y:S01]  /*140a0*/  LOP3.LUT P3, RZ, R4.reuse, 0x7f, RZ, 0xc0, !PT ;  /* 0x0000007f04ff7812 */ /* 0x041fe2000786c0ff */
[----:B------:R-:W-:Y:S01]  /*140b0*/  UIADD3 UR13, UR23, UR13, URZ ;  /* 0x0000000d170d7290 */ /* 0x000fe2000fffe03f */
[----:B------:R-:W-:Y:S01]  /*140c0*/  LOP3.LUT P0, RZ, R4, 0x1f, RZ, 0xc0, !PT ;  /* 0x0000001f04ff7812 */ /* 0x000fe2000780c0ff */
[----:B------:R-:W-:Y:S01]  /*140d0*/  UIADD3 UR26, UR19, 0x1, URZ ;  /* 0x00000001131a7890 */ /* 0x000fe2000fffe03f */
[----:B------:R-:W-:Y:S02]  /*140e0*/  ULDC.64 UR24, c[0x0][0x198] ;  /* 0x0000660000187ab9 */ /* 0x000fe40000000a00 */
[----:B------:R-:W-:-:S13]  /*140f0*/  PLOP3.LUT P0, PT, P0, P3, PT, 0x8a, 0x0 ;  /* 0x000000000000781c */ /* 0x000fda0000707172 */
.L_x_132:
[----:B------:R-:W-:-:S03]  /*14100*/  UMOV UR7, 0xffffffff ;  /* 0xffffffff00077882 */ /* 0x000fc60000000000 */
[----:B------:R-:W-:Y:S05]  /*14110*/  BRA.DIV UR7, `(.L_x_121) ;  /* 0x0000000e07887947 */ /* 0x000fea000b800000 */
[----:B------:R-:W-:-:S13]  /*14120*/  ELECT P6, URZ, PT ;  /* 0x00000000003f782f */ /* 0x000fda00038c0000 */
.L_x_141:
[----:B------:R-:W0:Y:S01]  /*14130*/  LDC R4, c[0x0][0x28c] ;  /* 0x0000a300ff047b82 */ /* 0x000e220000000800 */
[----:B------:R-:W-:Y:S01]  /*14140*/  BSSY B1, `(.L_x_122) ;  /* 0x0000038000017945 */ /* 0x000fe20003800000 */
[----:B0-----:R-:W-:-:S13]  /*14150*/  ISETP.LT.OR P6, PT, R4, 0x1, !P6 ;  /* 0x000000010400780c */ /* 0x001fda00077c1670 */
[----:B------:R-:W-:Y:S05]  /*14160*/  @P6 BRA `(.L_x_123) ;  /* 0x0000000000d46947 */ /* 0x000fea0003800000 */
[----:B------:R-:W-:Y:S02]  /*14170*/  IMAD R2, R2, 0x70, RZ ;  /* 0x0000007002027824 */ /* 0x000fe400078e02ff */
[----:B------:R-:W-:Y:S02]  /*14180*/  IMAD.SHL.U32 R3, R3, 0x200, RZ ;  /* 0x0000020003037824 */ /* 0x000fe400078e00ff */
[----:B------:R-:W-:Y:S02]  /*14190*/  IMAD.MOV.U32 R13, RZ, RZ, RZ ;  /* 0x000000ffff0d7224 */ /* 0x000fe400078e00ff */
[----:B------:R-:W-:Y:S02]  /*141a0*/  IMAD.U32 R11, RZ, RZ, UR26 ;  /* 0x0000001aff0b7e24 */ /* 0x000fe4000f8e00ff */
[----:B------:R-:W-:Y:S02]  /*141b0*/  IMAD.MOV.U32 R4, RZ, RZ, R0 ;  /* 0x000000ffff047224 */ /* 0x000fe400078e0000 */
[----:B------:R-:W-:-:S07]  /*141c0*/  IMAD.MOV.U32 R5, RZ, RZ, R6 ;  /* 0x000000ffff057224 */ /* 0x000fce00078e0006 */
.L_x_127:
[----:B------:R-:W0:Y:S01]  /*141d0*/  S2R R10, SR_CgaCtaId ;  /* 0x00000000000a7919 */ /* 0x000e220000008800 */
[----:B------:R-:W-:-:S04]  /*141e0*/  MOV R7, 0x400 ;  /* 0x0000040000077802 */ /* 0x000fc80000000f00 */
[----:B0-----:R-:W-:Y:S02]  /*141f0*/  LEA R14, R10, R7, 0x18 ;  /* 0x000000070a0e7211 */ /* 0x001fe400078ec0ff */
[----:B------:R-:W-:Y:S01]  /*14200*/  SHF.L.U32 R7, R4, 0x1f, RZ ;  /* 0x0000001f04077819 */ /* 0x000fe200000006ff */
[----:B------:R-:W0:Y:S02]  /*14210*/  @!P3 LDC R10, c[0x0][0x500] ;  /* 0x00014000ff0abb82 */ /* 0x000e240000000800 */
[----:B------:R-:W-:-:S04]  /*14220*/  IMAD R12, R5, 0x8, R14 ;  /* 0x00000008050c7824 */ /* 0x000fc800078e020e */
[----:B------:R-:W1:Y:S02]  /*14230*/  SYNCS.PHASECHK.TRANS64.TRYWAIT P1, [R12+URZ+0x10], R7 ;  /* 0x000010070c0075a7 */ /* 0x000e64000802017f */
[----:B-1----:R-:W-:Y:S05]  /*14240*/  @!P1 BRA `(.L_x_124) ;  /* 0x0000000c005c9947 */ /* 0x002fea0003800000 */
.L_x_142:
[----:B------:R-:W-:Y:S01]  /*14250*/  UPRMT UR7, UR21, 0x9910, URZ ;  /* 0x0000991015077896 */ /* 0x000fe2000800003f */
[----:B0-----:R0:W-:Y:S03]  /*14260*/  @!P3 SYNCS.ARRIVE.TRANS64 RZ, [R12+URZ], R10 ;  /* 0x0000000a0cffb9a7 */ /* 0x0011e6000800003f */
[----:B------:R-:W-:-:S06]  /*14270*/  UISETP.NE.AND UP0, UPT, UR7, 0x2, UPT ;  /* 0x000000020700788c */ /* 0x000fcc000bf05270 */
[----:B------:R-:W-:-:S13]  /*14280*/  PLOP3.LUT P1, PT, PT, PT, UP0, 0x80, 0x0 ;  /* 0x000000000000781c */ /* 0x000fda0003f2f008 */
[----:B0-----:R-:W-:Y:S05]  /*14290*/  @P1 BRA `(.L_x_125) ;  /* 0x0000000000041947 */ /* 0x001fea0003800000 */
[----:B------:R-:W-:Y:S01]  /*142a0*/  BPT.TRAP 0x1 ;  /* 0x000000040000795c */ /* 0x000fe20000300000 */
.L_x_125:
[----:B------:R-:W-:Y:S05]  /*142b0*/  @P0 BRA `(.L_x_126) ;  /* 0x0000000000040947 */ /* 0x000fea0003800000 */
[----:B------:R-:W-:Y:S01]  /*142c0*/  BPT.TRAP 0x1 ;  /* 0x000000040000795c */ /* 0x000fe20000300000 */
.L_x_126:
[C-C-:B-1----:R-:W-:Y:S01]  /*142d0*/  IMAD R7, R5.reuse, 0x10000, R14.reuse ;  /* 0x0001000005077824 */ /* 0x142fe200078e020e */
[----:B------:R-:W-:Y:S01]  /*142e0*/  R2UR UR9, R12 ;  /* 0x000000000c0972ca */ /* 0x000fe200000e0000 */
[----:B------:R-:W-:Y:S01]  /*142f0*/  IMAD R14, R5, 0x3800, R14 ;  /* 0x00003800050e7824 */ /* 0x000fe200078e020e */
[----:B------:R-:W-:Y:S01]  /*14300*/  UIADD3 UR14, UP0, UR24, 0xf0, URZ ;  /* 0x000000f0180e7890 */ /* 0x000fe2000ff1e03f */
[----:B------:R-:W-:Y:S01]  /*14310*/  VIADD R11, R11, 0xffffffff ;  /* 0xffffffff0b0b7836 */ /* 0x000fe20000000000 */
[----:B------:R-:W-:Y:S01]  /*14320*/  R2UR UR7, R7 ;  /* 0x00000000070772ca */ /* 0x000fe200000e0000 */
[----:B------:R-:W-:Y:S01]  /*14330*/  UIADD3 UR28, UP1, UR24, 0x1f0, URZ ;  /* 0x000001f0181c7890 */ /* 0x000fe2000ff3e03f */
[----:B------:R-:W-:Y:S01]  /*14340*/  R2UR UR8, R14 ;  /* 0x000000000e0872ca */ /* 0x000fe200000e0000 */
[----:B------:R-:W-:Y:S01]  /*14350*/  UIADD3.X UR15, URZ, UR25, URZ, UP0, !UPT ;  /* 0x000000193f0f7290 */ /* 0x000fe200087fe43f */
[----:B------:R-:W-:Y:S01]  /*14360*/  R2UR UR11, R3 ;  /* 0x00000000030b72ca */ /* 0x000fe200000e0000 */
[----:B------:R-:W-:Y:S01]  /*14370*/  VIADD R5, R5, 0x1 ;  /* 0x0000000105057836 */ /* 0x000fe20000000000 */
[----:B------:R-:W-:Y:S01]  /*14380*/  R2UR UR10, R13 ;  /* 0x000000000d0a72ca */ /* 0x000fe200000e0000 */
[----:B------:R-:W-:Y:S01]  /*14390*/  UIADD3.X UR29, URZ, UR25, URZ, UP1, !UPT ;  /* 0x000000193f1d7290 */ /* 0x000fe20008ffe43f */
[----:B------:R-:W-:Y:S01]  /*143a0*/  R2UR UR12, R9 ;  /* 0x00000000090c72ca */ /* 0x000fe200000e0000 */
[----:B------:R-:W-:Y:S01]  /*143b0*/  UMOV UR16, 0x0 ;  /* 0x0000000000107882 */ /* 0x000fe20000000000 */
[----:B------:R-:W-:Y:S01]  /*143c0*/  R2UR UR20, R2 ;  /* 0x00000000021472ca */ /* 0x000fe200000e0000 */
[----:B------:R-:W-:Y:S01]  /*143d0*/  UMOV UR17, 0x10000000 ;  /* 0x1000000000117882 */ /* 0x000fe20000000000 */
[----:B------:R-:W-:Y:S01]  /*143e0*/  ISETP.GT.AND P2, PT, R11, 0x1, PT ;  /* 0x000000010b00780c */ /* 0x000fe20003f44270 */
[----:B------:R-:W-:Y:S01]  /*143f0*/  UIADD3 UR7, UR7, 0x100, URZ ;  /* 0x0000010007077890 */ /* 0x000fe2000fffe03f */
[----:B------:R-:W-:Y:S01]  /*14400*/  ISETP.NE.AND P1, PT, R5, 0x2, PT ;  /* 0x000000020500780c */ /* 0x000fe20003f25270 */
[----:B------:R-:W-:Y:S01]  /*14410*/  UIADD3 UR18, UR8, 0x20100, URZ ;  /* 0x0002010008127890 */ /* 0x000fe2000fffe03f */
[----:B------:R-:W-:-:S02]  /*14420*/  VIADD R13, R13, 0x80 ;  /* 0x000000800d0d7836 */ /* 0x000fc40000000000 */
[----:B------:R-:W-:Y:S02]  /*14430*/  SEL R7, RZ, 0x1, P1 ;  /* 0x00000001ff077807 */ /* 0x000fe40000800000 */
[----:B------:R-:W-:Y:S01]  /*14440*/  UMOV UR8, UR7 ;  /* 0x0000000700087c82 */ /* 0x000fe20008000000 */
[----:B------:R-:W-:Y:S01]  /*14450*/  SEL R5, R5, RZ, P1 ;  /* 0x000000ff05057207 */ /* 0x000fe20000800000 */
[----:B------:R0:W-:Y:S01]  /*14460*/  UTMALDG.3D [UR8], [UR14], desc[UR16] ;  /* 0x000010080e0075b4 */ /* 0x0001e20008011000 */
[----:B------:R-:W-:Y:S01]  /*14470*/  LOP3.LUT R4, R4, R7, RZ, 0x3c, !PT ;  /* 0x0000000704047212 */ /* 0x000fe200078e3cff */
[----:B0-----:R-:W-:Y:S01]  /*14480*/  UMOV UR8, UR18 ;  /* 0x0000001200087c82 */ /* 0x001fe20008000000 */
[----:B------:R-:W-:Y:S02]  /*14490*/  UMOV UR11, UR20 ;  /* 0x00000014000b7c82 */ /* 0x000fe40008000000 */
[----:B------:R0:W-:Y:S02]  /*144a0*/  UTMALDG.3D [UR8], [UR28], desc[UR16] ;  /* 0x000010081c0075b4 */ /* 0x0001e40008011000 */
[----:B0-----:R-:W-:Y:S05]  /*144b0*/  @P2 BRA `(.L_x_127) ;  /* 0xfffffffc00442947 */ /* 0x001fea000383ffff */
.L_x_123:
[----:B------:R-:W-:Y:S05]  /*144c0*/  BSYNC B1 ;  /* 0x0000000000017941 */ /* 0x000fea0003800000 */
.L_x_122:
[----:B------:R-:W2:Y:S01]  /*144d0*/  LDL.LU R14, [R1+0x58] ;  /* 0x00005800010e7983 */ /* 0x000ea20000300800 */
[----:B------:R-:W-:Y:S01]  /*144e0*/  LOP3.LUT P4, RZ, R8, 0xff, RZ, 0xc0, !PT ;  /* 0x000000ff08ff7812 */ /* 0x000fe2000788c0ff */
[----:B------:R-:W-:Y:S01]  /*144f0*/  VIADD R6, R6, UR19 ;  /* 0x0000001306067c36 */ /* 0x000fe20008000000 */
[----:B------:R-:W-:Y:S01]  /*14500*/  ULDC.64 UR8, c[0x0][0x650] ;  /* 0x0001940000087ab9 */ /* 0x000fe20000000a00 */
[----:B------:R-:W3:Y:S01]  /*14510*/  LDL.LU R12, [R1+0x5c] ;  /* 0x00005c00010c7983 */ /* 0x000ee20000300800 */
[----:B------:R-:W-:Y:S01]  /*14520*/  BSSY B1, `(.L_x_128) ;  /* 0x0000075000017945 */ /* 0x000fe20003800000 */
[----:B------:R-:W-:Y:S01]  /*14530*/  IMAD.MOV.U32 R9, RZ, RZ, -0x1 ;  /* 0xffffffffff097424 */ /* 0x000fe200078e00ff */
[----:B------:R-:W-:Y:S02]  /*14540*/  SHF.R.U32.HI R2, RZ, 0x1, R6 ;  /* 0x00000001ff027819 */ /* 0x000fe40000011606 */
[----:B------:R-:W-:Y:S02]  /*14550*/  ISETP.GT.U32.AND P1, PT, R6, 0x1, PT ;  /* 0x000000010600780c */ /* 0x000fe40003f24070 */
[----:B------:R-:W-:-:S02]  /*14560*/  LOP3.LUT R2, R2, 0x1, RZ, 0xc0, !PT ;  /* 0x0000000102027812 */ /* 0x000fc400078ec0ff */
[----:B------:R-:W-:Y:S01]  /*14570*/  LOP3.LUT R6, R6, 0x1, RZ, 0xc0, !PT ;  /* 0x0000000106067812 */ /* 0x000fe200078ec0ff */
[----:B------:R-:W0:Y:S01]  /*14580*/  @P4 S2R R3, SR_CgaCtaId ;  /* 0x0000000000034919 */ /* 0x000e220000008800 */
[----:B------:R-:W-:Y:S02]  /*14590*/  ISETP.NE.U32.AND P2, PT, R2, 0x1, PT ;  /* 0x000000010200780c */ /* 0x000fe40003f45070 */
[----:B------:R-:W-:Y:S02]  /*145a0*/  @P4 MOV R2, 0x400 ;  /* 0x0000040000024802 */ /* 0x000fe40000000f00 */
[----:B------:R-:W-:Y:S02]  /*145b0*/  PRMT R4, RZ, 0x7610, R4 ;  /* 0x00007610ff047816 */ /* 0x000fe40000000004 */
[----:B------:R-:W-:Y:S02]  /*145c0*/  PRMT R8, RZ, 0x7610, R8 ;  /* 0x00007610ff087816 */ /* 0x000fe40000000008 */
[----:B0-----:R-:W-:Y:S01]  /*145d0*/  @P4 LEA R2, R3, R2, 0x18 ;  /* 0x0000000203024211 */ /* 0x001fe200078ec0ff */
[----:B------:R-:W-:-:S03]  /*145e0*/  IMAD.U32 R3, RZ, RZ, UR19 ;  /* 0x00000013ff037e24 */ /* 0x000fc6000f8e00ff */
[----:B------:R0:W-:Y:S02]  /*145f0*/  @P4 SYNCS.ARRIVE.TRANS64.A1T0 RZ, [R2+URZ+0x38], RZ ;  /* 0x000038ff02ff49a7 */ /* 0x0001e4000810003f */
[C---:B------:R-:W-:Y:S02]  /*14600*/  ISETP.LT.U32.AND P1, PT, R3.reuse, 0x2, P1 ;  /* 0x000000020300780c */ /* 0x040fe40000f21070 */
[----:B------:R-:W-:Y:S02]  /*14610*/  ISETP.GT.U32.AND P2, PT, R3, 0x1, !P2 ;  /* 0x000000010300780c */ /* 0x000fe40005744070 */
[----:B------:R-:W-:Y:S02]  /*14620*/  SEL R3, RZ, 0x1, !P1 ;  /* 0x00000001ff037807 */ /* 0x000fe40004800000 */
[----:B0-----:R-:W-:-:S04]  /*14630*/  SEL R2, RZ, 0x1, !P2 ;  /* 0x00000001ff027807 */ /* 0x001fc80005000000 */
[----:B------:R-:W-:Y:S01]  /*14640*/  LOP3.LUT R0, R2, R0, R3, 0x96, !PT ;  /* 0x0000000002007212 */ /* 0x000fe200078e9603 */
[----:B------:R-:W-:Y:S02]  /*14650*/  IMAD.MOV.U32 R3, RZ, RZ, -0x1 ;  /* 0xffffffffff037424 */ /* 0x000fe400078e00ff */
[----:B------:R-:W-:Y:S01]  /*14660*/  IMAD.MOV.U32 R2, RZ, RZ, -0x1 ;  /* 0xffffffffff027424 */ /* 0x000fe200078e00ff */
[----:B---3--:R-:W-:-:S04]  /*14670*/  IADD3 R12, P1, R12, UR22, RZ ;  /* 0x000000160c0c7c10 */ /* 0x008fc8000ff3e0ff */
[----:B--2---:R-:W-:Y:S01]  /*14680*/  IADD3.X R14, R14, UR13, RZ, P1, !PT ;  /* 0x0000000d0e0e7c10 */ /* 0x004fe20008ffe4ff */
[----:B------:R0:W-:Y:S01]  /*14690*/  STL [R1+0x5c], R12 ;  /* 0x00005c0c01007387 */ /* 0x0001e20000100800 */
[----:B------:R-:W-:-:S03]  /*146a0*/  ISETP.GE.U32.AND P1, PT, R12, UR8, PT ;  /* 0x000000080c007c0c */ /* 0x000fc6000bf26070 */
[----:B------:R0:W-:Y:S01]  /*146b0*/  STL [R1+0x58], R14 ;  /* 0x0000580e01007387 */ /* 0x0001e20000100800 */
[----:B------:R-:W-:-:S13]  /*146c0*/  ISETP.GE.U32.AND.EX P1, PT, R14, UR9, PT, P1 ;  /* 0x000000090e007c0c */ /* 0x000fda000bf26110 */
[----:B0-----:R-:W-:Y:S05]  /*146d0*/  @P1 BRA `(.L_x_129) ;  /* 0x0000000400641947 */ /* 0x001fea0003800000 */
[----:B------:R-:W0:Y:S01]  /*146e0*/  S2R R7, SR_CTAID.X ;  /* 0x0000000000077919 */ /* 0x000e220000002500 */
[----:B------:R-:W-:Y:S01]  /*146f0*/  ULDC UR7, c[0x0][0x150] ;  /* 0x0000540000077ab9 */ /* 0x000fe20000000800 */
[----:B------:R-:W1:Y:S01]  /*14700*/  LDC R4, c[0x0][0x144] ;  /* 0x00005100ff047b82 */ /* 0x000e620000000800 */
[----:B------:R-:W-:Y:S01]  /*14710*/  UISETP.NE.AND UP0, UPT, UR37, URZ, UPT ;  /* 0x0000003f2500728c */ /* 0x000fe2000bf05270 */
[----:B------:R-:W2:Y:S01]  /*14720*/  S2R R5, SR_CTAID.Y ;  /* 0x0000000000057919 */ /* 0x000ea20000002600 */
[----:B------:R-:W-:Y:S01]  /*14730*/  ULDC.64 UR8, c[0x0][0x628] ;  /* 0x00018a0000087ab9 */ /* 0x000fe20000000a00 */
[----:B------:R-:W-:-:S03]  /*14740*/  ULDC UR10, c[0x0][0x630] ;  /* 0x00018c00000a7ab9 */ /* 0x000fc60000000800 */
[----:B------:R-:W-:Y:S01]  /*14750*/  PLOP3.LUT P1, PT, PT, PT, UP0, 0x80, 0x0 ;  /* 0x000000000000781c */ /* 0x000fe20003f2f008 */
[----:B------:R-:W3:Y:S01]  /*14760*/  LDC R10, c[0x0][0x148] ;  /* 0x00005200ff0a7b82 */ /* 0x000ee20000000800 */
[----:B0-----:R-:W-:Y:S02]  /*14770*/  I2FP.F32.U32 R2, R7 ;  /* 0x0000000700027245 */ /* 0x001fe40000201000 */
[----:B--2---:R-:W-:-:S03]  /*14780*/  I2FP.F32.U32 R3, R5 ;  /* 0x0000000500037245 */ /* 0x004fc60000201000 */
[----:B------:R-:W-:Y:S01]  /*14790*/  FMUL R2, R2, UR7 ;  /* 0x0000000702027c20 */ /* 0x000fe20008400000 */
[----:B------:R-:W-:Y:S02]  /*147a0*/  ULDC UR7, c[0x0][0x154] ;  /* 0x0000550000077ab9 */ /* 0x000fe40000000800 */
[----:B------:R-:W-:-:S03]  /*147b0*/  FMUL R9, R3, UR7 ;  /* 0x0000000703097c20 */ /* 0x000fc60008400000 */
[----:B------:R-:W0:Y:S08]  /*147c0*/  F2I.U32.TRUNC.NTZ R2, R2 ;  /* 0x0000000200027305 */ /* 0x000e30000020f000 */
[----:B------:R-:W2:Y:S01]  /*147d0*/  F2I.U32.TRUNC.NTZ R9, R9 ;  /* 0x0000000900097305 */ /* 0x000ea2000020f000 */
[----:B0-----:R-:W-:Y:S02]  /*147e0*/  IMAD.MOV R3, RZ, RZ, -R2 ;  /* 0x000000ffff037224 */ /* 0x001fe400078e0a02 */
[----:B------:R-:W-:-:S02]  /*147f0*/  IMAD.MOV.U32 R2, RZ, RZ, R12 ;  /* 0x000000ffff027224 */ /* 0x000fc400078e000c */
[----:B-1----:R-:W-:Y:S02]  /*14800*/  IMAD R7, R4, R3, R7 ;  /* 0x0000000304077224 */ /* 0x002fe400078e0207 */
[----:B--2---:R-:W-:-:S04]  /*14810*/  IMAD.MOV R3, RZ, RZ, -R9 ;  /* 0x000000ffff037224 */ /* 0x004fc800078e0a09 */
[----:B---3--:R-:W-:Y:S01]  /*14820*/  @P1 IMAD R7, R10, R3, R5 ;  /* 0x000000030a071224 */ /* 0x008fe200078e0205 */
[----:B------:R-:W-:Y:S01]  /*14830*/  ISETP.NE.U32.AND P1, PT, RZ, UR8, PT ;  /* 0x00000008ff007c0c */ /* 0x000fe2000bf25070 */
[----:B------:R-:W-:-:S03]  /*14840*/  IMAD.MOV.U32 R3, RZ, RZ, R14 ;  /* 0x000000ffff037224 */ /* 0x000fc600078e000e */
[----:B------:R-:W-:-:S13]  /*14850*/  ISETP.NE.AND.EX P1, PT, RZ, UR9, PT, P1 ;  /* 0x00000009ff007c0c */ /* 0x000fda000bf25310 */
[----:B------:R-:W-:Y:S05]  /*14860*/  @!P1 BRA `(.L_x_130) ;  /* 0x0000000000289947 */ /* 0x000fea0003800000 */
[----:B------:R-:W-:Y:S02]  /*14870*/  ULDC UR7, c[0x0][0x634] ;  /* 0x00018d0000077ab9 */ /* 0x000fe40000000800 */
[----:B------:R-:W-:-:S05]  /*14880*/  IADD3 R3, P1, R12, UR7, RZ ;  /* 0x000000070c037c10 */ /* 0x000fca000ff3e0ff */
[----:B------:R-:W-:-:S04]  /*14890*/  IMAD.X R9, RZ, RZ, R14, P1 ;  /* 0x000000ffff097224 */ /* 0x000fc800008e060e */
[----:B------:R-:W-:-:S04]  /*148a0*/  IMAD.WIDE.U32 R4, R9, UR8, RZ ;  /* 0x0000000809047c25 */ /* 0x000fc8000f8e00ff */
[----:B------:R-:W-:-:S04]  /*148b0*/  IMAD.WIDE.U32 R4, P1, R3, UR9, R4 ;  /* 0x0000000903047c25 */ /* 0x000fc8000f820004 */
[----:B------:R-:W-:-:S04]  /*148c0*/  IMAD.WIDE.U32 R2, R3, UR8, RZ ;  /* 0x0000000803027c25 */ /* 0x000fc8000f8e00ff */
[----:B------:R-:W-:Y:S01]  /*148d0*/  IMAD.MOV.U32 R2, RZ, RZ, R5 ;  /* 0x000000ffff027224 */ /* 0x000fe200078e0005 */
[----:B------:R-:W-:Y:S01]  /*148e0*/  IADD3 RZ, P2, R3, R4, RZ ;  /* 0x0000000403ff7210 */ /* 0x000fe20007f5e0ff */
[----:B------:R-:W-:-:S04]  /*148f0*/  IMAD.X R3, RZ, RZ, RZ, P1 ;  /* 0x000000ffff037224 */ /* 0x000fc800008e06ff */
[----:B------:R-:W-:-:S08]  /*14900*/  IMAD.WIDE.U32.X R2, R9, UR9, R2, P2 ;  /* 0x0000000909027c25 */ /* 0x000fd000090e0402 */
.L_x_130:
[--C-:B------:R-:W-:Y:S01]  /*14910*/  SHF.R.U64 R9, R2, UR10, R3.reuse ;  /* 0x0000000a02097c19 */ /* 0x100fe20008001203 */
[----:B------:R-:W-:Y:S01]  /*14920*/  ULDC.64 UR8, c[0x0][0x620] ;  /* 0x0001880000087ab9 */ /* 0x000fe20000000a00 */
[----:B------:R-:W-:Y:S01]  /*14930*/  SHF.R.U32.HI R2, RZ, UR10, R3 ;  /* 0x0000000aff027c19 */ /* 0x000fe20008011603 */
[----:B------:R-:W-:Y:S01]  /*14940*/  IMAD.MOV.U32 R3, RZ, RZ, R14 ;  /* 0x000000ffff037224 */ /* 0x000fe200078e000e */
[----:B------:R-:W-:Y:S01]  /*14950*/  IADD3 R11, P1, RZ, -R9, RZ ;  /* 0x80000009ff0b7210 */ /* 0x000fe20007f3e0ff */
[----:B------:R-:W-:-:S04]  /*14960*/  ULDC UR7, c[0x0][0x618] ;  /* 0x0001860000077ab9 */ /* 0x000fc80000000800 */
[----:B------:R-:W-:-:S04]  /*14970*/  IMAD.X R2, RZ, RZ, ~R2, P1 ;  /* 0x000000ffff027224 */ /* 0x000fc800008e0e02 */
[----:B------:R-:W-:-:S04]  /*14980*/  IMAD R2, R2, UR8, RZ ;  /* 0x0000000802027c24 */ /* 0x000fc8000f8e02ff */
[----:B------:R-:W-:Y:S02]  /*14990*/  IMAD R5, R11, UR9, R2 ;  /* 0x000000090b057c24 */ /* 0x000fe4000f8e0202 */
[----:B------:R-:W-:-:S04]  /*149a0*/  IMAD.MOV.U32 R2, RZ, RZ, R12 ;  /* 0x000000ffff027224 */ /* 0x000fc800078e000c */
[----:B------:R-:W-:Y:S01]  /*149b0*/  IMAD.WIDE.U32 R2, R11, UR8, R2 ;  /* 0x000000080b027c25 */ /* 0x000fe2000f8e0002 */
[----:B------:R-:W-:Y:S02]  /*149c0*/  ULDC.64 UR8, c[0x0][0x640] ;  /* 0x0001900000087ab9 */ /* 0x000fe40000000a00 */
[----:B------:R-:W-:Y:S01]  /*149d0*/  ISETP.NE.U32.AND P1, PT, RZ, UR8, PT ;  /* 0x00000008ff007c0c */ /* 0x000fe2000bf25070 */
[----:B------:R-:W-:-:S03]  /*149e0*/  IMAD.IADD R3, R3, 0x1, R5 ;  /* 0x0000000103037824 */ /* 0x000fc600078e0205 */
[----:B------:R-:W-:Y:S02]  /*149f0*/  ISETP.NE.AND.EX P1, PT, RZ, UR9, PT, P1 ;  /* 0x00000009ff007c0c */ /* 0x000fe4000bf25310 */
[--C-:B------:R-:W-:Y:S02]  /*14a00*/  SHF.R.U64 R10, R2, UR7, R3.reuse ;  /* 0x00000007020a7c19 */ /* 0x100fe40008001203 */
[----:B------:R-:W-:Y:S01]  /*14a10*/  SHF.R.U32.HI R3, RZ, UR7, R3 ;  /* 0x00000007ff037c19 */ /* 0x000fe20008011603 */
[----:B------:R-:W-:-:S03]  /*14a20*/  ULDC UR7, c[0x0][0x608] ;  /* 0x0001820000077ab9 */ /* 0x000fc60000000800 */
[--C-:B------:R-:W-:Y:S02]  /*14a30*/  SHF.R.U64 R12, R10, UR7, R3.reuse ;  /* 0x000000070a0c7c19 */ /* 0x100fe40008001203 */
[----:B------:R-:W-:Y:S01]  /*14a40*/  SHF.R.U32.HI R3, RZ, UR7, R3 ;  /* 0x00000007ff037c19 */ /* 0x000fe20008011603 */
[----:B------:R-:W-:-:S03]  /*14a50*/  ULDC UR7, c[0x0][0x658] ;  /* 0x0001960000077ab9 */ /* 0x000fc60000000800 */
[--C-:B------:R-:W-:Y:S02]  /*14a60*/  SHF.R.U64 R11, R12, UR7, R3.reuse ;  /* 0x000000070c0b7c19 */ /* 0x100fe40008001203 */
[----:B------:R-:W-:-:S03]  /*14a70*/  SHF.R.U32.HI R13, RZ, UR7, R3 ;  /* 0x00000007ff0d7c19 */ /* 0x000fc60008011603 */
[----:B------:R-:W-:Y:S02]  /*14a80*/  IMAD.MOV.U32 R2, RZ, RZ, R11 ;  /* 0x000000ffff027224 */ /* 0x000fe400078e000b */
[----:B------:R-:W-:Y:S01]  /*14a90*/  IMAD.MOV.U32 R3, RZ, RZ, R13 ;  /* 0x000000ffff037224 */ /* 0x000fe200078e000d */
[----:B------:R-:W-:Y:S06]  /*14aa0*/  @!P1 BRA `(.L_x_131) ;  /* 0x0000000000289947 */ /* 0x000fec0003800000 */
        /* <DEDUP_REMOVED lines=10> */
.L_x_131:
[----:B------:R-:W-:Y:S01]  /*14b50*/  ULDC UR7, c[0x0][0x648] ;  /* 0x0001920000077ab9 */ /* 0x000fe20000000800 */
[----:B------:R-:W-:Y:S01]  /*14b60*/  LOP3.LUT R12, R12, UR6, RZ, 0xc0, !PT ;  /* 0x000000060c0c7c12 */ /* 0x000fe2000f8ec0ff */
[----:B------:R-:W-:Y:S01]  /*14b70*/  UISETP.NE.AND UP0, UPT, UR37, URZ, UPT ;  /* 0x0000003f2500728c */ /* 0x000fe2000bf05270 */
[----:B------:R-:W-:Y:S01]  /*14b80*/  SHF.R.U64 R3, R2, UR7, R3 ;  /* 0x0000000702037c19 */ /* 0x000fe20008001203 */
[----:B------:R-:W-:Y:S01]  /*14b90*/  ULDC UR7, c[0x0][0x638] ;  /* 0x00018e0000077ab9 */ /* 0x000fe20000000800 */
[----:B------:R-:W-:-:S03]  /*14ba0*/  LOP3.LUT R4, R10, UR4, RZ, 0xc0, !PT ;  /* 0x000000040a047c12 */ /* 0x000fc6000f8ec0ff */
[----:B------:R-:W-:Y:S01]  /*14bb0*/  IMAD.MOV R2, RZ, RZ, -R3 ;  /* 0x000000ffff027224 */ /* 0x000fe200078e0a03 */
[----:B------:R-:W-:Y:S01]  /*14bc0*/  PLOP3.LUT P1, PT, PT, PT, UP0, 0x40, 0x0 ;  /* 0x000000000000781c */ /* 0x000fe20003f2e808 */
[----:B------:R-:W-:Y:S01]  /*14bd0*/  IMAD R12, R3, UR5, R12 ;  /* 0x00000005030c7c24 */ /* 0x000fe2000f8e020c */
[----:B------:R-:W-:Y:S01]  /*14be0*/  PLOP3.LUT P2, PT, PT, PT, UP0, 0x40, 0x0 ;  /* 0x000000000000781c */ /* 0x000fe20003f4e808 */
[----:B------:R-:W-:Y:S01]  /*14bf0*/  IMAD R11, R2, UR7, R11 ;  /* 0x00000007020b7c24 */ /* 0x000fe2000f8e020b */
[----:B------:R-:W-:Y:S02]  /*14c00*/  ULDC UR7, c[0x0][0x610] ;  /* 0x0001840000077ab9 */ /* 0x000fe40000000800 */
[----:B------:R-:W-:Y:S01]  /*14c10*/  IMAD R7, R12, UR7, R7 ;  /* 0x000000070c077c24 */ /* 0x000fe2000f8e0207 */
[----:B------:R-:W-:Y:S02]  /*14c20*/  ULDC UR7, c[0x0][0x600] ;  /* 0x0001800000077ab9 */ /* 0x000fe40000000800 */
[----:B------:R-:W-:-:S05]  /*14c30*/  IMAD R4, R11, UR7, R4 ;  /* 0x000000070b047c24 */ /* 0x000fca000f8e0204 */
[----:B------:R-:W-:Y:S02]  /*14c40*/  SEL R2, R4, R7, P1 ;  /* 0x0000000704027207 */ /* 0x000fe40000800000 */
[----:B------:R-:W-:Y:S01]  /*14c50*/  SEL R3, R7, R4, P2 ;  /* 0x0000000407037207 */ /* 0x000fe20001000000 */
[----:B------:R-:W-:-:S07]  /*14c60*/  IMAD.MOV.U32 R4, RZ, RZ, 0x1 ;  /* 0x00000001ff047424 */ /* 0x000fce00078e00ff */
.L_x_129:
[----:B------:R-:W-:Y:S05]  /*14c70*/  BSYNC B1 ;  /* 0x0000000000017941 */ /* 0x000fea0003800000 */
.L_x_128:
[----:B------:R-:W-:-:S13]  /*14c80*/  LOP3.LUT P1, RZ, R4, 0xff, RZ, 0xc0, !PT ;  /* 0x000000ff04ff7812 */ /* 0x000fda000782c0ff */
[----:B------:R-:W-:Y:S05]  /*14c90*/  @P1 BRA `(.L_x_132) ;  /* 0xfffffff400181947 */ /* 0x000fea000383ffff */
[----:B------:R-:W-:Y:S05]  /*14ca0*/  BSYNC B0 ;  /* 0x0000000000007941 */ /* 0x000fea0003800000 */
.L_x_120:
[----:B------:R-:W-:-:S03]  /*14cb0*/  UMOV UR7, 0xffffffff ;  /* 0xffffffff00077882 */ /* 0x000fc60000000000 */
[----:B------:R-:W-:Y:S05]  /*14cc0*/  BRA.DIV UR7, `(.L_x_133) ;  /* 0x0000000207d07947 */ /* 0x000fea000b800000 */
[----:B------:R-:W-:-:S13]  /*14cd0*/  ELECT P6, URZ, PT ;  /* 0x00000000003f782f */ /* 0x000fda00038c0000 */
.L_x_145:
[----:B------:R-:W-:Y:S04]  /*14ce0*/  BSSY B0, `(.L_x_134) ;  /* 0x000001a000007945 */ /* 0x000fe80003800000 */
[----:B------:R-:W-:Y:S05]  /*14cf0*/  @!P6 BRA `(.L_x_135) ;  /* 0x000000000060e947 */ /* 0x000fea0003800000 */
[----:B------:R-:W-:-:S04]  /*14d00*/  ULOP3.LUT UR7, UR36, 0x2, URZ, 0xfc, !UPT ;  /* 0x0000000224077892 */ /* 0x000fc8000f8efc3f */
[----:B------:R-:W-:-:S06]  /*14d10*/  UISETP.NE.AND UP0, UPT, UR7, 0x3, UPT ;  /* 0x000000030700788c */ /* 0x000fcc000bf05270 */
[----:B------:R-:W-:-:S13]  /*14d20*/  PLOP3.LUT P0, PT, PT, PT, UP0, 0x80, 0x0 ;  /* 0x000000000000781c */ /* 0x000fda0003f0f008 */
[----:B------:R-:W-:Y:S05]  /*14d30*/  @!P0 BRA `(.L_x_136) ;  /* 0x0000000000048947 */ /* 0x000fea0003800000 */
[----:B------:R-:W-:Y:S01]  /*14d40*/  BPT.TRAP 0x1 ;  /* 0x000000040000795c */ /* 0x000fe20000300000 */
.L_x_136:
[----:B------:R-:W0:Y:S01]  /*14d50*/  S2R R3, SR_CgaCtaId ;  /* 0x0000000000037919 */ /* 0x000e220000008800 */
[----:B------:R-:W-:-:S04]  /*14d60*/  MOV R2, 0x400 ;  /* 0x0000040000027802 */ /* 0x000fc80000000f00 */
[----:B0-----:R-:W-:Y:S02]  /*14d70*/  LEA R3, R3, R2, 0x18 ;  /* 0x0000000203037211 */ /* 0x001fe400078ec0ff */
[----:B------:R-:W-:-:S03]  /*14d80*/  SHF.L.U32 R2, R0, 0x1f, RZ ;  /* 0x0000001f00027819 */ /* 0x000fc600000006ff */
[----:B------:R-:W-:-:S04]  /*14d90*/  VIADD R3, R3, 0x10 ;  /* 0x0000001003037836 */ /* 0x000fc80000000000 */
[----:B------:R-:W-:-:S04]  /*14da0*/  IMAD R5, R6, 0x8, R3 ;  /* 0x0000000806057824 */ /* 0x000fc800078e0203 */
[----:B------:R-:W0:Y:S02]  /*14db0*/  SYNCS.PHASECHK.TRANS64.TRYWAIT P0, [R5+URZ], R2 ;  /* 0x00000002050075a7 */ /* 0x000e24000800017f */
[----:B0-----:R-:W-:Y:S05]  /*14dc0*/  @!P0 BRA `(.L_x_137) ;  /* 0x0000000000b08947 */ /* 0x001fea0003800000 */
.L_x_146:
[----:B------:R-:W-:-:S05]  /*14dd0*/  VIADD R6, R6, 0x1 ;  /* 0x0000000106067836 */ /* 0x000fca0000000000 */
[----:B------:R-:W-:-:S04]  /*14de0*/  ISETP.NE.AND P0, PT, R6, 0x2, PT ;  /* 0x000000020600780c */ /* 0x000fc80003f05270 */
[----:B0-----:R-:W-:Y:S02]  /*14df0*/  SEL R5, RZ, 0x1, P0 ;  /* 0x00000001ff057807 */ /* 0x001fe40000000000 */
[----:B------:R-:W-:Y:S02]  /*14e00*/  SEL R6, R6, RZ, P0 ;  /* 0x000000ff06067207 */ /* 0x000fe40000000000 */
[----:B------:R-:W-:-:S03]  /*14e10*/  LOP3.LUT R0, R0, R5, RZ, 0x3c, !PT ;  /* 0x0000000500007212 */ /* 0x000fc600078e3cff */
[----:B------:R-:W-:Y:S01]  /*14e20*/  IMAD R3, R6, 0x8, R3 ;  /* 0x0000000806037824 */ /* 0x000fe200078e0203 */
[----:B------:R-:W-:-:S07]  /*14e30*/  SHF.L.U32 R0, R0, 0x1f, RZ ;  /* 0x0000001f00007819 */ /* 0x000fce00000006ff */
.L_x_138:
[----:B0-----:R0:W1:Y:S02]  /*14e40*/  SYNCS.PHASECHK.TRANS64.TRYWAIT P0, [R3+URZ], R0 ;  /* 0x00000000030075a7 */ /* 0x001064000800017f */
[----:B-1----:R-:W-:Y:S05]  /*14e50*/  @!P0 NANOSLEEP.SYNCS 0x989680 ;  /* 0x009896800000895d */ /* 0x002fea0003900000 */
[----:B------:R-:W1:Y:S02]  /*14e60*/  @!P0 SYNCS.PHASECHK.TRANS64 P0, [R3+URZ], R0 ;  /* 0x00000000030085a7 */ /* 0x000e64000800007f */
[----:B-1----:R-:W-:Y:S05]  /*14e70*/  @!P0 BRA `(.L_x_138) ;  /* 0xfffffffc00f08947 */ /* 0x002fea000383ffff */
.L_x_135:
[----:B------:R-:W-:Y:S05]  /*14e80*/  BSYNC B0 ;  /* 0x0000000000007941 */ /* 0x000fea0003800000 */
.L_x_134:
[----:B------:R-:W-:Y:S05]  /*14e90*/  EXIT ;  /* 0x000000000000794d */ /* 0x000fea0003800000 */
.L_x_17:
[----:B-1----:R1:W2:Y:S02]  /*14ea0*/  SYNCS.PHASECHK.TRANS64.TRYWAIT P1, [R4+URZ], R3 ;  /* 0x00000003040075a7 */ /* 0x0022a4000802017f */
[----:B--2---:R-:W-:Y:S05]  /*14eb0*/  @!P1 NANOSLEEP.SYNCS 0x989680 ;  /* 0x009896800000995d */ /* 0x004fea0003900000 */
[----:B------:R-:W2:Y:S02]  /*14ec0*/  @!P1 SYNCS.PHASECHK.TRANS64 P1, [R4+URZ], R3 ;  /* 0x00000003040095a7 */ /* 0x000ea4000802007f */
[----:B--2---:R-:W-:Y:S05]  /*14ed0*/  @!P1 BRA `(.L_x_17) ;  /* 0xfffffffc00f09947 */ /* 0x004fea000383ffff */
[----:B------:R-:W-:Y:S05]  /*14ee0*/  BRA `(.L_x_16) ;  /* 0xfffffec400647947 */ /* 0x000fea000383ffff */
.L_x_22:
[----:B-1----:R1:W2:Y:S02]  /*14ef0*/  SYNCS.PHASECHK.TRANS64.TRYWAIT P1, [R4+URZ], R3 ;  /* 0x00000003040075a7 */ /* 0x0022a4000802017f */
[----:B--2---:R-:W-:Y:S05]  /*14f00*/  @!P1 NANOSLEEP.SYNCS 0x989680 ;  /* 0x009896800000995d */ /* 0x004fea0003900000 */
[----:B------:R-:W2:Y:S02]  /*14f10*/  @!P1 SYNCS.PHASECHK.TRANS64 P1, [R4+URZ], R3 ;  /* 0x00000003040095a7 */ /* 0x000ea4000802007f */
[----:B--2---:R-:W-:Y:S05]  /*14f20*/  @!P1 BRA `(.L_x_22) ;  /* 0xfffffffc00f09947 */ /* 0x004fea000383ffff */
[----:B------:R-:W-:Y:S05]  /*14f30*/  BRA `(.L_x_21) ;  /* 0xfffffef400447947 */ /* 0x000fea000383ffff */
.L_x_121:
[----:B------:R-:W-:Y:S01]  /*14f40*/  BSSY B1, `(.L_x_139) ;  /* 0x0000006000017945 */ /* 0x000fe20003800000 */
[----:B------:R-:W-:-:S07]  /*14f50*/  IMAD.MOV.U32 R15, RZ, RZ, -0x1 ;  /* 0xffffffffff0f7424 */ /* 0x000fce00078e00ff */
[----:B------:R-:W-:Y:S05]  /*14f60*/  WARPSYNC.COLLECTIVE R15, `(.L_x_140) ;  /* 0x000000000f0c7348 */ /* 0x000fea0003c00000 */
[----:B------:R-:W-:Y:S02]  /*14f70*/  ELECT P6, UR62, PT ;  /* 0x00000000003e782f */ /* 0x000fe400038c0000 */
[----:B------:R-:W-:Y:S01]  /*14f80*/  MOV R14, UR62 ;  /* 0x0000003e000e7c02 */ /* 0x000fe20008000f00 */
[----:B------:R-:W-:Y:S10]  /*14f90*/  ENDCOLLECTIVE ;  /* 0x000000000000791b */ /* 0x000ff40003800000 */
.L_x_140:
[----:B------:R-:W-:Y:S05]  /*14fa0*/  BSYNC B1 ;  /* 0x0000000000017941 */ /* 0x000fea0003800000 */
.L_x_139:
[----:B------:R-:W-:Y:S05]  /*14fb0*/  BRA `(.L_x_141) ;  /* 0xfffffff0005c7947 */ /* 0x000fea000383ffff */
.L_x_124:
[----:B-1----:R1:W2:Y:S02]  /*14fc0*/  SYNCS.PHASECHK.TRANS64.TRYWAIT P1, [R12+URZ+0x10], R7 ;  /* 0x000010070c0075a7 */ /* 0x0022a4000802017f */
[----:B--2---:R-:W-:Y:S05]  /*14fd0*/  @!P1 NANOSLEEP.SYNCS 0x989680 ;  /* 0x009896800000995d */ /* 0x004fea0003900000 */
[----:B------:R-:W2:Y:S02]  /*14fe0*/  @!P1 SYNCS.PHASECHK.TRANS64 P1, [R12+URZ+0x10], R7 ;  /* 0x000010070c0095a7 */ /* 0x000ea4000802007f */
[----:B--2---:R-:W-:Y:S05]  /*14ff0*/  @!P1 BRA `(.L_x_124) ;  /* 0xfffffffc00f09947 */ /* 0x004fea000383ffff */
[----:B------:R-:W-:Y:S05]  /*15000*/  BRA `(.L_x_142) ;  /* 0xfffffff000907947 */ /* 0x000fea000383ffff */
.L_x_133:
[----:B------:R-:W-:Y:S01]  /*15010*/  BSSY B0, `(.L_x_143) ;  /* 0x0000006000007945 */ /* 0x000fe20003800000 */
[----:B------:R-:W-:-:S07]  /*15020*/  IMAD.MOV.U32 R15, RZ, RZ, -0x1 ;  /* 0xffffffffff0f7424 */ /* 0x000fce00078e00ff */
[----:B------:R-:W-:Y:S05]  /*15030*/  WARPSYNC.COLLECTIVE R15, `(.L_x_144) ;  /* 0x000000000f0c7348 */ /* 0x000fea0003c00000 */
[----:B------:R-:W-:Y:S02]  /*15040*/  ELECT P6, UR62, PT ;  /* 0x00000000003e782f */ /* 0x000fe400038c0000 */
[----:B------:R-:W-:Y:S01]  /*15050*/  MOV R14, UR62 ;  /* 0x0000003e000e7c02 */ /* 0x000fe20008000f00 */
[----:B------:R-:W-:Y:S10]  /*15060*/  ENDCOLLECTIVE ;  /* 0x000000000000791b */ /* 0x000ff40003800000 */
.L_x_144:
[----:B------:R-:W-:Y:S05]  /*15070*/  BSYNC B0 ;  /* 0x0000000000007941 */ /* 0x000fea0003800000 */
.L_x_143:
[----:B------:R-:W-:Y:S05]  /*15080*/  BRA `(.L_x_145) ;  /* 0xfffffffc00147947 */ /* 0x000fea000383ffff */
.L_x_137:
[----:B0-----:R0:W1:Y:S02]  /*15090*/  SYNCS.PHASECHK.TRANS64.TRYWAIT P0, [R5+URZ], R2 ;  /* 0x00000002050075a7 */ /* 0x001064000800017f */
[----:B-1----:R-:W-:Y:S05]  /*150a0*/  @!P0 NANOSLEEP.SYNCS 0x989680 ;  /* 0x009896800000895d */ /* 0x002fea0003900000 */
[----:B------:R-:W1:Y:S02]  /*150b0*/  @!P0 SYNCS.PHASECHK.TRANS64 P0, [R5+URZ], R2 ;  /* 0x00000002050085a7 */ /* 0x000e64000800007f */
[----:B-1----:R-:W-:Y:S05]  /*150c0*/  @!P0 BRA `(.L_x_137) ;  /* 0xfffffffc00f08947 */ /* 0x002fea000383ffff */
[----:B------:R-:W-:Y:S05]  /*150d0*/  BRA `(.L_x_146) ;  /* 0xfffffffc003c7947 */ /* 0x000fea000383ffff */
.L_x_147:
[----:B------:R-:W-:-:S00]  /*150e0*/  BRA `(.L_x_147) ;  /* 0xfffffffc00fc7947 */ /* 0x000fc0000383ffff */
[----:B------:R-:W-:-:S00]  /*150f0*/  NOP ;  /* 0x0000000000007918 */ /* 0x000fc00000000000 */
        /* <DEDUP_REMOVED lines=8> */
.L_x_148:


//--------------------- .nv.global.init           --------------------------
	.section	.nv.global.init,"aw",@progbits
.nv.global.init:
	.type		$str$22,@object
	.size		$str$22,($str$23 - $str$22)
$str$22:
        /*0000*/ 	.byte	0x6b, 0x5f, 0x74, 0x69, 0x6c, 0x65, 0x5f, 0x63, 0x6f, 0x75, 0x6e, 0x74, 0x20, 0x3e, 0x3d, 0x20
        /*0010*/ 	.byte	0x31, 0x00
	.type		$str$23,@object
	.size		$str$23,(__unnamed_1 - $str$23)
$str$23:
        /*0012*/ 	.byte	0x2f, 0x74, 0x6d, 0x70, 0x2f, 0x63, 0x75, 0x74, 0x6c, 0x61, 0x73, 0x73, 0x5f, 0x73, 0x77, 0x65
        /*0022*/ 	.byte	0x65, 0x70, 0x5f, 0x73, 0x72, 0x63, 0x2f, 0x69, 0x6e, 0x63, 0x6c, 0x75, 0x64, 0x65, 0x2f, 0x63
        /*0032*/ 	.byte	0x75, 0x74, 0x6c, 0x61, 0x73, 0x73, 0x2f, 0x67, 0x65, 0x6d, 0x6d, 0x2f, 0x63, 0x6f, 0x6c, 0x6c
        /*0042*/ 	.byte	0x65, 0x63, 0x74, 0x69, 0x76, 0x65, 0x2f, 0x73, 0x6d, 0x39, 0x30, 0x5f, 0x6d, 0x6d, 0x61, 0x5f
        /*0052*/ 	.byte	0x74, 0x6d, 0x61, 0x5f, 0x67, 0x6d, 0x6d, 0x61, 0x5f, 0x73, 0x73, 0x5f, 0x77, 0x61, 0x72, 0x70
        /*0062*/ 	.byte	0x73, 0x70, 0x65, 0x63, 0x69, 0x61, 0x6c, 0x69, 0x7a, 0x65, 0x64, 0x2e, 0x68, 0x70, 0x70, 0x00
	.type		__unnamed_1,@object
	.size		__unnamed_1,(.L_0 - __unnamed_1)
__unnamed_1:
        /* <DEDUP_REMOVED lines=173> */
        /*0b42*/ 	.byte	0x74, 0x79, 0x5d, 0x00
.L_0:


//--------------------- .nv.shared._ZN7cutlass13device_kernelINS_4gemm6kernel13GemmUniversalIN4cute5tupleIJiiiiEEENS1_10collective13CollectiveMmaINS1_34MainloopSm90TmaGmmaWarpSpecializedILi2ENS5_IJNS4_1CILi1EEESB_SB_EEENS1_35KernelTmaWarpSpecializedCooperativeEEENS5_IJNSA_ILi512EEENSA_ILi112EEENSA_ILi128EEEEEEaNS5_IJlSB_lEEEaSJ_NS4_8TiledMMAINS4_8MMA_AtomIJNS4_4SM904GMMA26MMA_64x16x32_S32S8S8_SS_TNEEEENS4_6LayoutINS5_IJNSA_ILi2EEESB_SB_EEENS5_IJSB_NSA_ILi0EEEST_EEEEENS5_IJNS4_10UnderscoreESW_SW_EEEEENS4_13SM90_TMA_LOADENS4_14ComposedLayoutINS4_7SwizzleILi3ELi4ELi3EEENS4_18smem_ptr_flag_bitsILi8EEENSQ_INS5_IJNSA_ILi8EEESH_EEENS5_IJSH_SB_EEEEEEEvNS4_8identityESZ_S19_vS1A_EENS_8epilogue10collective6detail29Sm90TmaWarpSpecializedAdapterINS1D_15DefaultEpilogueIaSJ_SJ_NS1C_6thread17LinearCombinationIaLi1EiiLNS1H_9ScaleType4KindE0ELNS_15FloatRoundStyleE2EaEENS1_15EpilogueDefaultEEEEEvvEEEEvNT_6ParamsE --------------------------
	.section	.nv.shared._ZN7cutlass13device_kernelINS_4gemm6kernel13GemmUniversalIN4cute5tupleIJiiiiEEENS1_10collective13CollectiveMmaINS1_34MainloopSm90TmaGmmaWarpSpecializedILi2ENS5_IJNS4_1CILi1EEESB_SB_EEENS1_35KernelTmaWarpSpecializedCooperativeEEENS5_IJNSA_ILi512EEENSA_ILi112EEENSA_ILi128EEEEEEaNS5_IJlSB_lEEEaSJ_NS4_8TiledMMAINS4_8MMA_AtomIJNS4_4SM904GMMA26MMA_64x16x32_S32S8S8_SS_TNEEEENS4_6LayoutINS5_IJNSA_ILi2EEESB_SB_EEENS5_IJSB_NSA_ILi0EEEST_EEEEENS5_IJNS4_10UnderscoreESW_SW_EEEEENS4_13SM90_TMA_LOADENS4_14ComposedLayoutINS4_7SwizzleILi3ELi4ELi3EEENS4_18smem_ptr_flag_bitsILi8EEENSQ_INS5_IJNSA_ILi8EEESH_EEENS5_IJSH_SB_EEEEEEEvNS4_8identityESZ_S19_vS1A_EENS_8epilogue10collective6detail29Sm90TmaWarpSpecializedAdapterINS1D_15DefaultEpilogueIaSJ_SJ_NS1C_6thread17LinearCombinationIaLi1EiiLNS1H_9ScaleType4KindE0ELNS_15FloatRoundStyleE2EaEENS1_15EpilogueDefaultEEEEEvvEEEEvNT_6ParamsE,"aw",@nobits
	.sectionflags	@""
	.align	16
	.zero		1024


//--------------------- .nv.shared.reserved.0     --------------------------
	.section	.nv.shared.reserved.0,"aw",@nobits
	.weak		__nv_reservedSMEM_offset_0_alias
	.size		__nv_reservedSMEM_offset_0_alias, 0, 0
	.other		__nv_reservedSMEM_offset_0_alias,@"STO_CUDA_RESERVED_SHARED STV_DEFAULT"
__nv_reservedSMEM_offset_0_alias:
	.zero		0


//--------------------- .nv.global                --------------------------
	.section	.nv.global,"aw",@nobits
.nv.global:
	.type		_ZN39_INTERNAL_6df4b00e_4_k_cu_9afa0f5e_84134cute1_E,@object
	.size		_ZN39_INTERNAL_6df4b00e_4_k_cu_9afa0f5e_84134cute1_E,(_ZN39_INTERNAL_6df4b00e_4_k_cu_9afa0f5e_84134cuda3std3__45__cpo6cbeginE - _ZN39_INTERNAL_6df4b00e_4_k_cu_9afa0f5e_84134cute1_E)
_ZN39_INTERNAL_6df4b00e_4_k_cu_9afa0f5e_84134cute1_E:
	.zero		1
	.type		_ZN39_INTERNAL_6df4b00e_4_k_cu_9afa0f5e_84134cuda3std3__45__cpo6cbeginE,@object
	.size		_ZN39_INTERNAL_6df4b00e_4_k_cu_9afa0f5e_84134cuda3std3__45__cpo6cbeginE,(_ZN39_INTERNAL_6df4b00e_4_k_cu_9afa0f5e_84134cuda3std3__48in_placeE - _ZN39_INTERNAL_6df4b00e_4_k_cu_9afa0f5e_84134cuda3std3__45__cpo6cbeginE)
_ZN39_INTERNAL_6df4b00e_4_k_cu_9afa0f5e_84134cuda3std3__45__cpo6cbeginE:
	.zero		1
	.type		_ZN39_INTERNAL_6df4b00e_4_k_cu_9afa0f5e_84134cuda3std3__48in_placeE,@object
	.size		_ZN39_INTERNAL_6df4b00e_4_k_cu_9afa0f5e_84134cuda3std3__48in_placeE,(_ZN39_INTERNAL_6df4b00e_4_k_cu_9afa0f5e_84134cuda3std6ranges3__45__cpo9iter_moveE - _ZN39_INTERNAL_6df4b00e_4_k_cu_9afa0f5e_84134cuda3std3__48in_placeE)
_ZN39_INTERNAL_6df4b00e_4_k_cu_9afa0f5e_84134cuda3std3__48in_placeE:
	.zero		1
	.type		_ZN39_INTERNAL_6df4b00e_4_k_cu_9afa0f5e_84134cuda3std6ranges3__45__cpo9iter_moveE,@object
	.size		_ZN39_INTERNAL_6df4b00e_4_k_cu_9afa0f5e_84134cuda3std6ranges3__45__cpo9iter_moveE,(_ZN39_INTERNAL_6df4b00e_4_k_cu_9afa0f5e_84134cuda3std3__45__cpo5beginE - _ZN39_INTERNAL_6df4b00e_4_k_cu_9afa0f5e_84134cuda3std6ranges3__45__cpo9iter_moveE)
_ZN39_INTERNAL_6df4b00e_4_k_cu_9afa0f5e_84134cuda3std6ranges3__45__cpo9iter_moveE:
	.zero		1
	.type		_ZN39_INTERNAL_6df4b00e_4_k_cu_9afa0f5e_84134cuda3std3__45__cpo5beginE,@object
	.size		_ZN39_INTERNAL_6df4b00e_4_k_cu_9afa0f5e_84134cuda3std3__45__cpo5beginE,(_ZN39_INTERNAL_6df4b00e_4_k_cu_9afa0f5e_84134cuda3std3__441_GLOBAL__N__6df4b00e_4_k_cu_9afa0f5e_84136ignoreE - _ZN39_INTERNAL_6df4b00e_4_k_cu_9afa0f5e_84134cuda3std3__45__cpo5beginE)
_ZN39_INTERNAL_6df4b00e_4_k_cu_9afa0f5e_84134cuda3std3__45__cpo5beginE:
	.zero		1
	.type		_ZN39_INTERNAL_6df4b00e_4_k_cu_9afa0f5e_84134cuda3std3__441_GLOBAL__N__6df4b00e_4_k_cu_9afa0f5e_84136ignoreE,@object
	.size		_ZN39_INTERNAL_6df4b00e_4_k_cu_9afa0f5e_84134cuda3std3__441_GLOBAL__N__6df4b00e_4_k_cu_9afa0f5e_84136ignoreE,(_ZN39_INTERNAL_6df4b00e_4_k_cu_9afa0f5e_84134cute7productE - _ZN39_INTERNAL_6df4b00e_4_k_cu_9afa0f5e_84134cuda3std3__441_GLOBAL__N__6df4b00e_4_k_cu_9afa0f5e_84136ignoreE)
_ZN39_INTERNAL_6df4b00e_4_k_cu_9afa0f5e_84134cuda3std3__441_GLOBAL__N__6df4b00e_4_k_cu_9afa0f5e_84136ignoreE:
	.zero		1
	.type		_ZN39_INTERNAL_6df4b00e_4_k_cu_9afa0f5e_84134cute7productE,@object
	.size		_ZN39_INTERNAL_6df4b00e_4_k_cu_9afa0f5e_84134cute7productE,(_ZN39_INTERNAL_6df4b00e_4_k_cu_9afa0f5e_84134cuda3std3__45__cpo3endE - _ZN39_INTERNAL_6df4b00e_4_k_cu_9afa0f5e_84134cute7productE)
_ZN39_INTERNAL_6df4b00e_4_k_cu_9afa0f5e_84134cute7productE:
	.zero		1
	.type		_ZN39_INTERNAL_6df4b00e_4_k_cu_9afa0f5e_84134cuda3std3__45__cpo3endE,@object
	.size		_ZN39_INTERNAL_6df4b00e_4_k_cu_9afa0f5e_84134cuda3std3__45__cpo3endE,(_ZN39_INTERNAL_6df4b00e_4_k_cu_9afa0f5e_84134cuda3std3__419piecewise_constructE - _ZN39_INTERNAL_6df4b00e_4_k_cu_9afa0f5e_84134cuda3std3__45__cpo3endE)
_ZN39_INTERNAL_6df4b00e_4_k_cu_9afa0f5e_84134cuda3std3__45__cpo3endE:
	.zero		1
	.type		_ZN39_INTERNAL_6df4b00e_4_k_cu_9afa0f5e_84134cuda3std3__419piecewise_constructE,@object
	.size		_ZN39_INTERNAL_6df4b00e_4_k_cu_9afa0f5e_84134cuda3std3__419piecewise_constructE,(_ZN39_INTERNAL_6df4b00e_4_k_cu_9afa0f5e_84134cuda3std3__45__cpo4cendE - _ZN39_INTERNAL_6df4b00e_4_k_cu_9afa0f5e_84134cuda3std3__419piecewise_constructE)
_ZN39_INTERNAL_6df4b00e_4_k_cu_9afa0f5e_84134cuda3std3__419piecewise_constructE:
	.zero		1
	.type		_ZN39_INTERNAL_6df4b00e_4_k_cu_9afa0f5e_84134cuda3std3__45__cpo4cendE,@object
	.size		_ZN39_INTERNAL_6df4b00e_4_k_cu_9afa0f5e_84134cuda3std3__45__cpo4cendE,(_ZN39_INTERNAL_6df4b00e_4_k_cu_9afa0f5e_84134cuda3std6ranges3__45__cpo4swapE - _ZN39_INTERNAL_6df4b00e_4_k_cu_9afa0f5e_84134cuda3std3__45__cpo4cendE)
_ZN39_INTERNAL_6df4b00e_4_k_cu_9afa0f5e_84134cuda3std3__45__cpo4cendE:
	.zero		1
	.type		_ZN39_INTERNAL_6df4b00e_4_k_cu_9afa0f5e_84134cuda3std6ranges3__45__cpo4swapE,@object
	.size		_ZN39_INTERNAL_6df4b00e_4_k_cu_9afa0f5e_84134cuda3std6ranges3__45__cpo4swapE,(.L_8 - _ZN39_INTERNAL_6df4b00e_4_k_cu_9afa0f5e_84134cuda3std6ranges3__45__cpo4swapE)
_ZN39_INTERNAL_6df4b00e_4_k_cu_9afa0f5e_84134cuda3std6ranges3__45__cpo4swapE:
	.zero		1
.L_8:


//--------------------- .nv.constant0._ZN7cutlass13device_kernelINS_4gemm6kernel13GemmUniversalIN4cute5tupleIJiiiiEEENS1_10collective13CollectiveMmaINS1_34MainloopSm90TmaGmmaWarpSpecializedILi2ENS5_IJNS4_1CILi1EEESB_SB_EEENS1_35KernelTmaWarpSpecializedCooperativeEEENS5_IJNSA_ILi512EEENSA_ILi112EEENSA_ILi128EEEEEEaNS5_IJlSB_lEEEaSJ_NS4_8TiledMMAINS4_8MMA_AtomIJNS4_4SM904GMMA26MMA_64x16x32_S32S8S8_SS_TNEEEENS4_6LayoutINS5_IJNSA_ILi2EEESB_SB_EEENS5_IJSB_NSA_ILi0EEEST_EEEEENS5_IJNS4_10UnderscoreESW_SW_EEEEENS4_13SM90_TMA_LOADENS4_14ComposedLayoutINS4_7SwizzleILi3ELi4ELi3EEENS4_18smem_ptr_flag_bitsILi8EEENSQ_INS5_IJNSA_ILi8EEESH_EEENS5_IJSH_SB_EEEEEEEvNS4_8identityESZ_S19_vS1A_EENS_8epilogue10collective6detail29Sm90TmaWarpSpecializedAdapterINS1D_15DefaultEpilogueIaSJ_SJ_NS1C_6thread17LinearCombinationIaLi1EiiLNS1H_9ScaleType4KindE0ELNS_15FloatRoundStyleE2EaEENS1_15EpilogueDefaultEEEEEvvEEEEvNT_6ParamsE --------------------------
	.section	.nv.constant0._ZN7cutlass13device_kernelINS_4gemm6kernel13GemmUniversalIN4cute5tupleIJiiiiEEENS1_10collective13CollectiveMmaINS1_34MainloopSm90TmaGmmaWarpSpecializedILi2ENS5_IJNS4_1CILi1EEESB_SB_EEENS1_35KernelTmaWarpSpecializedCooperativeEEENS5_IJNSA_ILi512EEENSA_ILi112EEENSA_ILi128EEEEEEaNS5_IJlSB_lEEEaSJ_NS4_8TiledMMAINS4_8MMA_AtomIJNS4_4SM904GMMA26MMA_64x16x32_S32S8S8_SS_TNEEEENS4_6LayoutINS5_IJNSA_ILi2EEESB_SB_EEENS5_IJSB_NSA_ILi0EEEST_EEEEENS5_IJNS4_10UnderscoreESW_SW_EEEEENS4_13SM90_TMA_LOADENS4_14ComposedLayoutINS4_7SwizzleILi3ELi4ELi3EEENS4_18smem_ptr_flag_bitsILi8EEENSQ_INS5_IJNSA_ILi8EEESH_EEENS5_IJSH_SB_EEEEEEEvNS4_8identityESZ_S19_vS1A_EENS_8epilogue10collective6detail29Sm90TmaWarpSpecializedAdapterINS1D_15DefaultEpilogueIaSJ_SJ_NS1C_6thread17LinearCombinationIaLi1EiiLNS1H_9ScaleType4KindE0ELNS_15FloatRoundStyleE2EaEENS1_15EpilogueDefaultEEEEEvvEEEEvNT_6ParamsE,"a",@progbits
	.sectionflags	@""
	.align	4
.nv.constant0._ZN7cutlass13device_kernelINS_4gemm6kernel13GemmUniversalIN4cute5tupleIJiiiiEEENS1_10collective13CollectiveMmaINS1_34MainloopSm90TmaGmmaWarpSpecializedILi2ENS5_IJNS4_1CILi1EEESB_SB_EEENS1_35KernelTmaWarpSpecializedCooperativeEEENS5_IJNSA_ILi512EEENSA_ILi112EEENSA_ILi128EEEEEEaNS5_IJlSB_lEEEaSJ_NS4_8TiledMMAINS4_8MMA_AtomIJNS4_4SM904GMMA26MMA_64x16x32_S32S8S8_SS_TNEEEENS4_6LayoutINS5_IJNSA_ILi2EEESB_SB_EEENS5_IJSB_NSA_ILi0EEEST_EEEEENS5_IJNS4_10UnderscoreESW_SW_EEEEENS4_13SM90_TMA_LOADENS4_14ComposedLayoutINS4_7SwizzleILi3ELi4ELi3EEENS4_18smem_ptr_flag_bitsILi8EEENSQ_INS5_IJNSA_ILi8EEESH_EEENS5_IJSH_SB_EEEEEEEvNS4_8identityESZ_S19_vS1A_EENS_8epilogue10collective6detail29Sm90TmaWarpSpecializedAdapterINS1D_15DefaultEpilogueIaSJ_SJ_NS1C_6thread17LinearCombinationIaLi1EiiLNS1H_9ScaleType4KindE0ELNS_15FloatRoundStyleE2EaEENS1_15EpilogueDefaultEEEEEvvEEEEvNT_6ParamsE:
	.zero		1664


//--------------------- SYMBOLS --------------------------

	.type		.nv.reservedSmem.offset0,@object
	.size		.nv.reservedSmem.offset0,0x4
	.type		__assertfail,@function
